//
// Generated by NVIDIA NVVM Compiler
//
// Compiler Build ID: CL-36424714
// Cuda compilation tools, release 13.0, V13.0.88
// Based on NVVM 20.0.0
//

.version 9.0
.target sm_100
.address_size 64

	// .globl	_Z20dgemm_2d_blocktilingILi64ELi64ELi16ELi8ELi8EEviiidPKdS1_dPd
// _ZZ20dgemm_2d_blocktilingILi64ELi64ELi16ELi8ELi8EEviiidPKdS1_dPdE2As has been demoted
// _ZZ20dgemm_2d_blocktilingILi64ELi64ELi16ELi8ELi8EEviiidPKdS1_dPdE2Bs has been demoted

.visible .entry _Z20dgemm_2d_blocktilingILi64ELi64ELi16ELi8ELi8EEviiidPKdS1_dPd(
	.param .u32 _Z20dgemm_2d_blocktilingILi64ELi64ELi16ELi8ELi8EEviiidPKdS1_dPd_param_0,
	.param .u32 _Z20dgemm_2d_blocktilingILi64ELi64ELi16ELi8ELi8EEviiidPKdS1_dPd_param_1,
	.param .u32 _Z20dgemm_2d_blocktilingILi64ELi64ELi16ELi8ELi8EEviiidPKdS1_dPd_param_2,
	.param .f64 _Z20dgemm_2d_blocktilingILi64ELi64ELi16ELi8ELi8EEviiidPKdS1_dPd_param_3,
	.param .u64 .ptr .align 1 _Z20dgemm_2d_blocktilingILi64ELi64ELi16ELi8ELi8EEviiidPKdS1_dPd_param_4,
	.param .u64 .ptr .align 1 _Z20dgemm_2d_blocktilingILi64ELi64ELi16ELi8ELi8EEviiidPKdS1_dPd_param_5,
	.param .f64 _Z20dgemm_2d_blocktilingILi64ELi64ELi16ELi8ELi8EEviiidPKdS1_dPd_param_6,
	.param .u64 .ptr .align 1 _Z20dgemm_2d_blocktilingILi64ELi64ELi16ELi8ELi8EEviiidPKdS1_dPd_param_7
)
{
	.reg .pred 	%p<128>;
	.reg .b32 	%r<751>;
	.reg .b64 	%rd<310>;
	.reg .b64 	%fd<1917>;
	// demoted variable
	.shared .align 8 .b8 _ZZ20dgemm_2d_blocktilingILi64ELi64ELi16ELi8ELi8EEviiidPKdS1_dPdE2As[8192];
	// demoted variable
	.shared .align 8 .b8 _ZZ20dgemm_2d_blocktilingILi64ELi64ELi16ELi8ELi8EEviiidPKdS1_dPdE2Bs[8192];
	ld.param.u32 	%r47, [_Z20dgemm_2d_blocktilingILi64ELi64ELi16ELi8ELi8EEviiidPKdS1_dPd_param_2];
	mov.u32 	%r1, %tid.x;
	mov.u32 	%r2, %ntid.x;
	setp.lt.s32 	%p1, %r47, 1;
	mov.f64 	%fd1775, 0d0000000000000000;
	mov.f64 	%fd1776, %fd1775;
	mov.f64 	%fd1777, %fd1775;
	mov.f64 	%fd1778, %fd1775;
	mov.f64 	%fd1779, %fd1775;
	mov.f64 	%fd1780, %fd1775;
	mov.f64 	%fd1781, %fd1775;
	mov.f64 	%fd1782, %fd1775;
	mov.f64 	%fd1783, %fd1775;
	mov.f64 	%fd1784, %fd1775;
	mov.f64 	%fd1785, %fd1775;
	mov.f64 	%fd1786, %fd1775;
	mov.f64 	%fd1787, %fd1775;
	mov.f64 	%fd1788, %fd1775;
	mov.f64 	%fd1789, %fd1775;
	mov.f64 	%fd1790, %fd1775;
	mov.f64 	%fd1791, %fd1775;
	mov.f64 	%fd1792, %fd1775;
	mov.f64 	%fd1793, %fd1775;
	mov.f64 	%fd1794, %fd1775;
	mov.f64 	%fd1795, %fd1775;
	mov.f64 	%fd1796, %fd1775;
	mov.f64 	%fd1797, %fd1775;
	mov.f64 	%fd1798, %fd1775;
	mov.f64 	%fd1799, %fd1775;
	mov.f64 	%fd1800, %fd1775;
	mov.f64 	%fd1801, %fd1775;
	mov.f64 	%fd1802, %fd1775;
	mov.f64 	%fd1803, %fd1775;
	mov.f64 	%fd1804, %fd1775;
	mov.f64 	%fd1805, %fd1775;
	mov.f64 	%fd1806, %fd1775;
	mov.f64 	%fd1807, %fd1775;
	mov.f64 	%fd1808, %fd1775;
	mov.f64 	%fd1809, %fd1775;
	mov.f64 	%fd1810, %fd1775;
	mov.f64 	%fd1811, %fd1775;
	mov.f64 	%fd1812, %fd1775;
	mov.f64 	%fd1813, %fd1775;
	mov.f64 	%fd1814, %fd1775;
	mov.f64 	%fd1815, %fd1775;
	mov.f64 	%fd1816, %fd1775;
	mov.f64 	%fd1817, %fd1775;
	mov.f64 	%fd1818, %fd1775;
	mov.f64 	%fd1819, %fd1775;
	mov.f64 	%fd1820, %fd1775;
	mov.f64 	%fd1821, %fd1775;
	mov.f64 	%fd1822, %fd1775;
	mov.f64 	%fd1823, %fd1775;
	mov.f64 	%fd1824, %fd1775;
	mov.f64 	%fd1825, %fd1775;
	mov.f64 	%fd1826, %fd1775;
	mov.f64 	%fd1827, %fd1775;
	mov.f64 	%fd1828, %fd1775;
	mov.f64 	%fd1829, %fd1775;
	mov.f64 	%fd1830, %fd1775;
	mov.f64 	%fd1831, %fd1775;
	mov.f64 	%fd1832, %fd1775;
	mov.f64 	%fd1833, %fd1775;
	mov.f64 	%fd1834, %fd1775;
	mov.f64 	%fd1835, %fd1775;
	mov.f64 	%fd1836, %fd1775;
	mov.f64 	%fd1837, %fd1775;
	mov.f64 	%fd1838, %fd1775;
	@%p1 bra 	$L__BB0_44;
	add.s32 	%r49, %r1, %r2;
	max.u32 	%r50, %r49, 1024;
	setp.lt.u32 	%p2, %r49, 1024;
	selp.u32 	%r51, 1, 0, %p2;
	add.s32 	%r52, %r49, %r51;
	sub.s32 	%r53, %r50, %r52;
	div.u32 	%r54, %r53, %r2;
	add.s32 	%r3, %r54, %r51;
	mov.b32 	%r743, 0;
	mov.f64 	%fd1775, 0d0000000000000000;
$L__BB0_2:
	and.b32  	%r55, %r3, 3;
	setp.eq.s32 	%p3, %r55, 3;
	mov.u32 	%r744, %r1;
	@%p3 bra 	$L__BB0_12;
	ld.param.u32 	%r721, [_Z20dgemm_2d_blocktilingILi64ELi64ELi16ELi8ELi8EEviiidPKdS1_dPd_param_2];
	ld.param.u32 	%r607, [_Z20dgemm_2d_blocktilingILi64ELi64ELi16ELi8ELi8EEviiidPKdS1_dPd_param_0];
	mov.u32 	%r56, %tid.x;
	shr.u32 	%r58, %r56, 4;
	mov.u32 	%r59, %ctaid.y;
	shl.b32 	%r60, %r59, 6;
	add.s32 	%r61, %r58, %r60;
	setp.ge.s32 	%p4, %r61, %r607;
	and.b32  	%r62, %r56, 15;
	add.s32 	%r63, %r62, %r743;
	setp.ge.s32 	%p5, %r63, %r721;
	mov.f64 	%fd1839, 0d0000000000000000;
	or.pred  	%p6, %p4, %p5;
	@%p6 bra 	$L__BB0_5;
	ld.param.u64 	%rd273, [_Z20dgemm_2d_blocktilingILi64ELi64ELi16ELi8ELi8EEviiidPKdS1_dPd_param_4];
	ld.param.u32 	%r608, [_Z20dgemm_2d_blocktilingILi64ELi64ELi16ELi8ELi8EEviiidPKdS1_dPd_param_0];
	mov.u32 	%r64, %tid.x;
	and.b32  	%r65, %r64, 15;
	add.s32 	%r66, %r65, %r743;
	mul.wide.u32 	%rd12, %r66, %r608;
	shr.u32 	%r67, %r64, 4;
	mov.u32 	%r68, %ctaid.y;
	shl.b32 	%r69, %r68, 6;
	or.b32  	%r70, %r67, %r69;
	cvt.u64.u32 	%rd13, %r70;
	add.s64 	%rd14, %rd12, %rd13;
	cvta.to.global.u64 	%rd15, %rd273;
	shl.b64 	%rd16, %rd14, 3;
	add.s64 	%rd17, %rd15, %rd16;
	ld.global.f64 	%fd1839, [%rd17];
$L__BB0_5:
	mov.u32 	%r71, %tid.x;
	mov.u32 	%r72, %ntid.x;
	add.s32 	%r744, %r71, %r72;
	and.b32  	%r73, %r3, 3;
	setp.eq.s32 	%p7, %r73, 0;
	shl.b32 	%r74, %r71, 3;
	mov.u32 	%r75, _ZZ20dgemm_2d_blocktilingILi64ELi64ELi16ELi8ELi8EEviiidPKdS1_dPdE2As;
	add.s32 	%r76, %r75, %r74;
	st.shared.f64 	[%r76], %fd1839;
	@%p7 bra 	$L__BB0_12;
	ld.param.u32 	%r722, [_Z20dgemm_2d_blocktilingILi64ELi64ELi16ELi8ELi8EEviiidPKdS1_dPd_param_2];
	ld.param.u32 	%r609, [_Z20dgemm_2d_blocktilingILi64ELi64ELi16ELi8ELi8EEviiidPKdS1_dPd_param_0];
	mov.u32 	%r77, %tid.x;
	mov.u32 	%r78, %ntid.x;
	add.s32 	%r79, %r77, %r78;
	shr.u32 	%r81, %r79, 4;
	mov.u32 	%r82, %ctaid.y;
	shl.b32 	%r83, %r82, 6;
	add.s32 	%r84, %r81, %r83;
	setp.ge.s32 	%p8, %r84, %r609;
	and.b32  	%r85, %r79, 15;
	add.s32 	%r86, %r85, %r743;
	setp.ge.s32 	%p9, %r86, %r722;
	mov.f64 	%fd1840, 0d0000000000000000;
	or.pred  	%p10, %p8, %p9;
	@%p10 bra 	$L__BB0_8;
	ld.param.u64 	%rd274, [_Z20dgemm_2d_blocktilingILi64ELi64ELi16ELi8ELi8EEviiidPKdS1_dPd_param_4];
	ld.param.u32 	%r610, [_Z20dgemm_2d_blocktilingILi64ELi64ELi16ELi8ELi8EEviiidPKdS1_dPd_param_0];
	mov.u32 	%r87, %tid.x;
	mov.u32 	%r88, %ntid.x;
	add.s32 	%r89, %r87, %r88;
	and.b32  	%r90, %r89, 15;
	add.s32 	%r91, %r90, %r743;
	mul.wide.u32 	%rd18, %r91, %r610;
	shr.u32 	%r92, %r89, 4;
	mov.u32 	%r93, %ctaid.y;
	shl.b32 	%r94, %r93, 6;
	add.s32 	%r95, %r92, %r94;
	cvt.u64.u32 	%rd19, %r95;
	add.s64 	%rd20, %rd18, %rd19;
	cvta.to.global.u64 	%rd21, %rd274;
	shl.b64 	%rd22, %rd20, 3;
	add.s64 	%rd23, %rd21, %rd22;
	ld.global.f64 	%fd1840, [%rd23];
$L__BB0_8:
	mov.u32 	%r96, %tid.x;
	mov.u32 	%r97, %ntid.x;
	add.s32 	%r98, %r96, %r97;
	add.s32 	%r744, %r98, %r97;
	and.b32  	%r99, %r3, 3;
	setp.eq.s32 	%p11, %r99, 1;
	shl.b32 	%r100, %r98, 3;
	and.b32  	%r101, %r100, 8184;
	mov.u32 	%r102, _ZZ20dgemm_2d_blocktilingILi64ELi64ELi16ELi8ELi8EEviiidPKdS1_dPdE2As;
	add.s32 	%r103, %r102, %r101;
	st.shared.f64 	[%r103], %fd1840;
	@%p11 bra 	$L__BB0_12;
	ld.param.u32 	%r723, [_Z20dgemm_2d_blocktilingILi64ELi64ELi16ELi8ELi8EEviiidPKdS1_dPd_param_2];
	ld.param.u32 	%r611, [_Z20dgemm_2d_blocktilingILi64ELi64ELi16ELi8ELi8EEviiidPKdS1_dPd_param_0];
	mov.u32 	%r104, %tid.x;
	mov.u32 	%r105, %ntid.x;
	add.s32 	%r106, %r104, %r105;
	add.s32 	%r107, %r106, %r105;
	shr.u32 	%r109, %r107, 4;
	mov.u32 	%r110, %ctaid.y;
	shl.b32 	%r111, %r110, 6;
	add.s32 	%r112, %r109, %r111;
	setp.ge.s32 	%p12, %r112, %r611;
	and.b32  	%r113, %r107, 15;
	add.s32 	%r114, %r113, %r743;
	setp.ge.s32 	%p13, %r114, %r723;
	mov.f64 	%fd1841, 0d0000000000000000;
	or.pred  	%p14, %p12, %p13;
	@%p14 bra 	$L__BB0_11;
	ld.param.u64 	%rd275, [_Z20dgemm_2d_blocktilingILi64ELi64ELi16ELi8ELi8EEviiidPKdS1_dPd_param_4];
	ld.param.u32 	%r612, [_Z20dgemm_2d_blocktilingILi64ELi64ELi16ELi8ELi8EEviiidPKdS1_dPd_param_0];
	mov.u32 	%r115, %tid.x;
	mov.u32 	%r116, %ntid.x;
	add.s32 	%r117, %r115, %r116;
	add.s32 	%r118, %r117, %r116;
	and.b32  	%r119, %r118, 15;
	add.s32 	%r120, %r119, %r743;
	mul.wide.u32 	%rd24, %r120, %r612;
	shr.u32 	%r121, %r118, 4;
	mov.u32 	%r122, %ctaid.y;
	shl.b32 	%r123, %r122, 6;
	add.s32 	%r124, %r121, %r123;
	cvt.u64.u32 	%rd25, %r124;
	add.s64 	%rd26, %rd24, %rd25;
	cvta.to.global.u64 	%rd27, %rd275;
	shl.b64 	%rd28, %rd26, 3;
	add.s64 	%rd29, %rd27, %rd28;
	ld.global.f64 	%fd1841, [%rd29];
$L__BB0_11:
	mov.u32 	%r125, %tid.x;
	mov.u32 	%r126, %ntid.x;
	add.s32 	%r127, %r125, %r126;
	add.s32 	%r128, %r127, %r126;
	add.s32 	%r744, %r128, %r126;
	shl.b32 	%r129, %r128, 3;
	and.b32  	%r130, %r129, 8184;
	mov.u32 	%r131, _ZZ20dgemm_2d_blocktilingILi64ELi64ELi16ELi8ELi8EEviiidPKdS1_dPdE2As;
	add.s32 	%r132, %r131, %r130;
	st.shared.f64 	[%r132], %fd1841;
$L__BB0_12:
	setp.lt.u32 	%p15, %r3, 3;
	@%p15 bra 	$L__BB0_23;
	mov.u32 	%r133, %ntid.x;
	shl.b32 	%r134, %r133, 1;
	add.s32 	%r747, %r134, %r744;
	mad.lo.s32 	%r746, %r133, 3, %r744;
	add.s32 	%r745, %r133, %r744;
$L__BB0_14:
	.pragma "nounroll";
	ld.param.u32 	%r724, [_Z20dgemm_2d_blocktilingILi64ELi64ELi16ELi8ELi8EEviiidPKdS1_dPd_param_2];
	ld.param.u32 	%r613, [_Z20dgemm_2d_blocktilingILi64ELi64ELi16ELi8ELi8EEviiidPKdS1_dPd_param_0];
	shr.u32 	%r135, %r744, 4;
	and.b32  	%r136, %r744, 15;
	add.s32 	%r137, %r136, %r743;
	mov.u32 	%r138, %ctaid.y;
	shl.b32 	%r139, %r138, 6;
	add.s32 	%r140, %r135, %r139;
	setp.ge.s32 	%p16, %r140, %r613;
	setp.ge.s32 	%p17, %r137, %r724;
	mov.f64 	%fd1906, 0d0000000000000000;
	or.pred  	%p18, %p16, %p17;
	@%p18 bra 	$L__BB0_16;
	ld.param.u64 	%rd276, [_Z20dgemm_2d_blocktilingILi64ELi64ELi16ELi8ELi8EEviiidPKdS1_dPd_param_4];
	ld.param.u32 	%r614, [_Z20dgemm_2d_blocktilingILi64ELi64ELi16ELi8ELi8EEviiidPKdS1_dPd_param_0];
	and.b32  	%r141, %r744, 15;
	add.s32 	%r142, %r141, %r743;
	mul.wide.u32 	%rd30, %r142, %r614;
	shr.u32 	%r143, %r744, 4;
	mov.u32 	%r144, %ctaid.y;
	shl.b32 	%r145, %r144, 6;
	add.s32 	%r146, %r143, %r145;
	cvt.u64.u32 	%rd31, %r146;
	add.s64 	%rd32, %rd30, %rd31;
	cvta.to.global.u64 	%rd33, %rd276;
	shl.b64 	%rd34, %rd32, 3;
	add.s64 	%rd35, %rd33, %rd34;
	ld.global.f64 	%fd1906, [%rd35];
$L__BB0_16:
	ld.param.u32 	%r725, [_Z20dgemm_2d_blocktilingILi64ELi64ELi16ELi8ELi8EEviiidPKdS1_dPd_param_2];
	ld.param.u32 	%r615, [_Z20dgemm_2d_blocktilingILi64ELi64ELi16ELi8ELi8EEviiidPKdS1_dPd_param_0];
	shl.b32 	%r147, %r744, 3;
	and.b32  	%r148, %r147, 8184;
	mov.u32 	%r149, _ZZ20dgemm_2d_blocktilingILi64ELi64ELi16ELi8ELi8EEviiidPKdS1_dPdE2As;
	add.s32 	%r150, %r149, %r148;
	st.shared.f64 	[%r150], %fd1906;
	shr.u32 	%r151, %r745, 4;
	and.b32  	%r152, %r745, 15;
	add.s32 	%r153, %r152, %r743;
	mov.u32 	%r154, %ctaid.y;
	shl.b32 	%r155, %r154, 6;
	add.s32 	%r156, %r151, %r155;
	setp.ge.s32 	%p19, %r156, %r615;
	setp.ge.s32 	%p20, %r153, %r725;
	mov.f64 	%fd1907, 0d0000000000000000;
	or.pred  	%p21, %p19, %p20;
	@%p21 bra 	$L__BB0_18;
	ld.param.u64 	%rd277, [_Z20dgemm_2d_blocktilingILi64ELi64ELi16ELi8ELi8EEviiidPKdS1_dPd_param_4];
	ld.param.u32 	%r616, [_Z20dgemm_2d_blocktilingILi64ELi64ELi16ELi8ELi8EEviiidPKdS1_dPd_param_0];
	and.b32  	%r157, %r745, 15;
	add.s32 	%r158, %r157, %r743;
	mul.wide.u32 	%rd36, %r158, %r616;
	shr.u32 	%r159, %r745, 4;
	mov.u32 	%r160, %ctaid.y;
	shl.b32 	%r161, %r160, 6;
	add.s32 	%r162, %r159, %r161;
	cvt.u64.u32 	%rd37, %r162;
	add.s64 	%rd38, %rd36, %rd37;
	cvta.to.global.u64 	%rd39, %rd277;
	shl.b64 	%rd40, %rd38, 3;
	add.s64 	%rd41, %rd39, %rd40;
	ld.global.f64 	%fd1907, [%rd41];
$L__BB0_18:
	ld.param.u32 	%r726, [_Z20dgemm_2d_blocktilingILi64ELi64ELi16ELi8ELi8EEviiidPKdS1_dPd_param_2];
	ld.param.u32 	%r617, [_Z20dgemm_2d_blocktilingILi64ELi64ELi16ELi8ELi8EEviiidPKdS1_dPd_param_0];
	shl.b32 	%r163, %r745, 3;
	and.b32  	%r164, %r163, 8184;
	mov.u32 	%r165, _ZZ20dgemm_2d_blocktilingILi64ELi64ELi16ELi8ELi8EEviiidPKdS1_dPdE2As;
	add.s32 	%r166, %r165, %r164;
	st.shared.f64 	[%r166], %fd1907;
	mov.u32 	%r167, %ntid.x;
	add.s32 	%r17, %r744, %r167;
	shr.u32 	%r168, %r747, 4;
	and.b32  	%r169, %r747, 15;
	add.s32 	%r170, %r169, %r743;
	mov.u32 	%r171, %ctaid.y;
	shl.b32 	%r172, %r171, 6;
	add.s32 	%r173, %r168, %r172;
	setp.ge.s32 	%p22, %r173, %r617;
	setp.ge.s32 	%p23, %r170, %r726;
	mov.f64 	%fd1908, 0d0000000000000000;
	or.pred  	%p24, %p22, %p23;
	@%p24 bra 	$L__BB0_20;
	ld.param.u64 	%rd278, [_Z20dgemm_2d_blocktilingILi64ELi64ELi16ELi8ELi8EEviiidPKdS1_dPd_param_4];
	ld.param.u32 	%r618, [_Z20dgemm_2d_blocktilingILi64ELi64ELi16ELi8ELi8EEviiidPKdS1_dPd_param_0];
	and.b32  	%r174, %r747, 15;
	add.s32 	%r175, %r174, %r743;
	mul.wide.u32 	%rd42, %r175, %r618;
	shr.u32 	%r176, %r747, 4;
	mov.u32 	%r177, %ctaid.y;
	shl.b32 	%r178, %r177, 6;
	add.s32 	%r179, %r176, %r178;
	cvt.u64.u32 	%rd43, %r179;
	add.s64 	%rd44, %rd42, %rd43;
	cvta.to.global.u64 	%rd45, %rd278;
	shl.b64 	%rd46, %rd44, 3;
	add.s64 	%rd47, %rd45, %rd46;
	ld.global.f64 	%fd1908, [%rd47];
$L__BB0_20:
	ld.param.u32 	%r727, [_Z20dgemm_2d_blocktilingILi64ELi64ELi16ELi8ELi8EEviiidPKdS1_dPd_param_2];
	ld.param.u32 	%r619, [_Z20dgemm_2d_blocktilingILi64ELi64ELi16ELi8ELi8EEviiidPKdS1_dPd_param_0];
	shl.b32 	%r180, %r747, 3;
	and.b32  	%r181, %r180, 8184;
	mov.u32 	%r182, _ZZ20dgemm_2d_blocktilingILi64ELi64ELi16ELi8ELi8EEviiidPKdS1_dPdE2As;
	add.s32 	%r183, %r182, %r181;
	st.shared.f64 	[%r183], %fd1908;
	mov.u32 	%r184, %ntid.x;
	add.s32 	%r18, %r17, %r184;
	shr.u32 	%r185, %r746, 4;
	and.b32  	%r186, %r746, 15;
	add.s32 	%r187, %r186, %r743;
	mov.u32 	%r188, %ctaid.y;
	shl.b32 	%r189, %r188, 6;
	add.s32 	%r190, %r185, %r189;
	setp.ge.s32 	%p25, %r190, %r619;
	setp.ge.s32 	%p26, %r187, %r727;
	mov.f64 	%fd1909, 0d0000000000000000;
	or.pred  	%p27, %p25, %p26;
	@%p27 bra 	$L__BB0_22;
	ld.param.u64 	%rd279, [_Z20dgemm_2d_blocktilingILi64ELi64ELi16ELi8ELi8EEviiidPKdS1_dPd_param_4];
	ld.param.u32 	%r620, [_Z20dgemm_2d_blocktilingILi64ELi64ELi16ELi8ELi8EEviiidPKdS1_dPd_param_0];
	and.b32  	%r191, %r746, 15;
	add.s32 	%r192, %r191, %r743;
	mul.wide.u32 	%rd48, %r192, %r620;
	shr.u32 	%r193, %r746, 4;
	mov.u32 	%r194, %ctaid.y;
	shl.b32 	%r195, %r194, 6;
	add.s32 	%r196, %r193, %r195;
	cvt.u64.u32 	%rd49, %r196;
	add.s64 	%rd50, %rd48, %rd49;
	cvta.to.global.u64 	%rd51, %rd279;
	shl.b64 	%rd52, %rd50, 3;
	add.s64 	%rd53, %rd51, %rd52;
	ld.global.f64 	%fd1909, [%rd53];
$L__BB0_22:
	shl.b32 	%r197, %r746, 3;
	and.b32  	%r198, %r197, 8184;
	mov.u32 	%r199, _ZZ20dgemm_2d_blocktilingILi64ELi64ELi16ELi8ELi8EEviiidPKdS1_dPdE2As;
	add.s32 	%r200, %r199, %r198;
	st.shared.f64 	[%r200], %fd1909;
	mov.u32 	%r201, %ntid.x;
	add.s32 	%r202, %r18, %r201;
	add.s32 	%r744, %r202, %r201;
	shl.b32 	%r203, %r201, 2;
	add.s32 	%r747, %r747, %r203;
	add.s32 	%r746, %r746, %r203;
	add.s32 	%r745, %r745, %r203;
	setp.lt.u32 	%p28, %r744, 1024;
	@%p28 bra 	$L__BB0_14;
$L__BB0_23:
	mov.u32 	%r749, %tid.x;
	and.b32  	%r204, %r3, 3;
	setp.eq.s32 	%p29, %r204, 3;
	@%p29 bra 	$L__BB0_33;
	ld.param.u32 	%r728, [_Z20dgemm_2d_blocktilingILi64ELi64ELi16ELi8ELi8EEviiidPKdS1_dPd_param_2];
	ld.param.u32 	%r650, [_Z20dgemm_2d_blocktilingILi64ELi64ELi16ELi8ELi8EEviiidPKdS1_dPd_param_1];
	mov.u32 	%r205, %tid.x;
	and.b32  	%r206, %r205, 63;
	mov.u32 	%r207, %ctaid.x;
	shl.b32 	%r208, %r207, 6;
	or.b32  	%r209, %r206, %r208;
	setp.ge.s32 	%p30, %r209, %r650;
	shr.u32 	%r211, %r205, 6;
	add.s32 	%r212, %r211, %r743;
	setp.ge.s32 	%p31, %r212, %r728;
	mov.f64 	%fd1910, 0d0000000000000000;
	or.pred  	%p32, %p31, %p30;
	@%p32 bra 	$L__BB0_26;
	ld.param.u64 	%rd280, [_Z20dgemm_2d_blocktilingILi64ELi64ELi16ELi8ELi8EEviiidPKdS1_dPd_param_5];
	ld.param.u32 	%r729, [_Z20dgemm_2d_blocktilingILi64ELi64ELi16ELi8ELi8EEviiidPKdS1_dPd_param_2];
	mov.u32 	%r213, %tid.x;
	shr.u32 	%r214, %r213, 6;
	add.s32 	%r215, %r214, %r743;
	cvt.u64.u32 	%rd54, %r215;
	and.b32  	%r216, %r213, 63;
	mov.u32 	%r217, %ctaid.x;
	shl.b32 	%r218, %r217, 6;
	or.b32  	%r219, %r216, %r218;
	mul.wide.u32 	%rd55, %r219, %r729;
	add.s64 	%rd56, %rd55, %rd54;
	cvta.to.global.u64 	%rd57, %rd280;
	shl.b64 	%rd58, %rd56, 3;
	add.s64 	%rd59, %rd57, %rd58;
	ld.global.f64 	%fd1910, [%rd59];
$L__BB0_26:
	mov.u32 	%r220, %tid.x;
	mov.u32 	%r221, %ntid.x;
	add.s32 	%r749, %r220, %r221;
	and.b32  	%r222, %r3, 3;
	setp.eq.s32 	%p33, %r222, 0;
	shl.b32 	%r223, %r220, 3;
	mov.u32 	%r224, _ZZ20dgemm_2d_blocktilingILi64ELi64ELi16ELi8ELi8EEviiidPKdS1_dPdE2Bs;
	add.s32 	%r225, %r224, %r223;
	st.shared.f64 	[%r225], %fd1910;
	@%p33 bra 	$L__BB0_33;
	ld.param.u32 	%r730, [_Z20dgemm_2d_blocktilingILi64ELi64ELi16ELi8ELi8EEviiidPKdS1_dPd_param_2];
	ld.param.u32 	%r651, [_Z20dgemm_2d_blocktilingILi64ELi64ELi16ELi8ELi8EEviiidPKdS1_dPd_param_1];
	mov.u32 	%r226, %tid.x;
	mov.u32 	%r227, %ntid.x;
	add.s32 	%r228, %r226, %r227;
	and.b32  	%r229, %r228, 63;
	mov.u32 	%r230, %ctaid.x;
	shl.b32 	%r231, %r230, 6;
	or.b32  	%r232, %r229, %r231;
	setp.ge.s32 	%p34, %r232, %r651;
	shr.u32 	%r234, %r228, 6;
	add.s32 	%r235, %r234, %r743;
	setp.ge.s32 	%p35, %r235, %r730;
	mov.f64 	%fd1911, 0d0000000000000000;
	or.pred  	%p36, %p35, %p34;
	@%p36 bra 	$L__BB0_29;
	ld.param.u64 	%rd281, [_Z20dgemm_2d_blocktilingILi64ELi64ELi16ELi8ELi8EEviiidPKdS1_dPd_param_5];
	ld.param.u32 	%r731, [_Z20dgemm_2d_blocktilingILi64ELi64ELi16ELi8ELi8EEviiidPKdS1_dPd_param_2];
	mov.u32 	%r236, %tid.x;
	mov.u32 	%r237, %ntid.x;
	add.s32 	%r238, %r236, %r237;
	shr.u32 	%r239, %r238, 6;
	add.s32 	%r240, %r239, %r743;
	cvt.u64.u32 	%rd60, %r240;
	and.b32  	%r241, %r238, 63;
	mov.u32 	%r242, %ctaid.x;
	shl.b32 	%r243, %r242, 6;
	or.b32  	%r244, %r241, %r243;
	mul.wide.u32 	%rd61, %r244, %r731;
	add.s64 	%rd62, %rd61, %rd60;
	cvta.to.global.u64 	%rd63, %rd281;
	shl.b64 	%rd64, %rd62, 3;
	add.s64 	%rd65, %rd63, %rd64;
	ld.global.f64 	%fd1911, [%rd65];
$L__BB0_29:
	mov.u32 	%r245, %tid.x;
	mov.u32 	%r246, %ntid.x;
	add.s32 	%r247, %r245, %r246;
	add.s32 	%r749, %r247, %r246;
	and.b32  	%r248, %r3, 3;
	setp.eq.s32 	%p37, %r248, 1;
	shl.b32 	%r249, %r247, 3;
	and.b32  	%r250, %r249, 8184;
	mov.u32 	%r251, _ZZ20dgemm_2d_blocktilingILi64ELi64ELi16ELi8ELi8EEviiidPKdS1_dPdE2Bs;
	add.s32 	%r252, %r251, %r250;
	st.shared.f64 	[%r252], %fd1911;
	@%p37 bra 	$L__BB0_33;
	ld.param.u32 	%r732, [_Z20dgemm_2d_blocktilingILi64ELi64ELi16ELi8ELi8EEviiidPKdS1_dPd_param_2];
	ld.param.u32 	%r652, [_Z20dgemm_2d_blocktilingILi64ELi64ELi16ELi8ELi8EEviiidPKdS1_dPd_param_1];
	mov.u32 	%r253, %tid.x;
	mov.u32 	%r254, %ntid.x;
	add.s32 	%r255, %r253, %r254;
	add.s32 	%r256, %r255, %r254;
	and.b32  	%r257, %r256, 63;
	mov.u32 	%r258, %ctaid.x;
	shl.b32 	%r259, %r258, 6;
	or.b32  	%r260, %r257, %r259;
	setp.ge.s32 	%p38, %r260, %r652;
	shr.u32 	%r262, %r256, 6;
	add.s32 	%r263, %r262, %r743;
	setp.ge.s32 	%p39, %r263, %r732;
	mov.f64 	%fd1912, 0d0000000000000000;
	or.pred  	%p40, %p39, %p38;
	@%p40 bra 	$L__BB0_32;
	ld.param.u64 	%rd282, [_Z20dgemm_2d_blocktilingILi64ELi64ELi16ELi8ELi8EEviiidPKdS1_dPd_param_5];
	ld.param.u32 	%r733, [_Z20dgemm_2d_blocktilingILi64ELi64ELi16ELi8ELi8EEviiidPKdS1_dPd_param_2];
	mov.u32 	%r264, %tid.x;
	mov.u32 	%r265, %ntid.x;
	add.s32 	%r266, %r264, %r265;
	add.s32 	%r267, %r266, %r265;
	shr.u32 	%r268, %r267, 6;
	add.s32 	%r269, %r268, %r743;
	cvt.u64.u32 	%rd66, %r269;
	and.b32  	%r270, %r267, 63;
	mov.u32 	%r271, %ctaid.x;
	shl.b32 	%r272, %r271, 6;
	or.b32  	%r273, %r270, %r272;
	mul.wide.u32 	%rd67, %r273, %r733;
	add.s64 	%rd68, %rd67, %rd66;
	cvta.to.global.u64 	%rd69, %rd282;
	shl.b64 	%rd70, %rd68, 3;
	add.s64 	%rd71, %rd69, %rd70;
	ld.global.f64 	%fd1912, [%rd71];
$L__BB0_32:
	mov.u32 	%r274, %tid.x;
	mov.u32 	%r275, %ntid.x;
	add.s32 	%r276, %r274, %r275;
	add.s32 	%r277, %r276, %r275;
	add.s32 	%r749, %r277, %r275;
	shl.b32 	%r278, %r277, 3;
	and.b32  	%r279, %r278, 8184;
	mov.u32 	%r280, _ZZ20dgemm_2d_blocktilingILi64ELi64ELi16ELi8ELi8EEviiidPKdS1_dPdE2Bs;
	add.s32 	%r281, %r280, %r279;
	st.shared.f64 	[%r281], %fd1912;
$L__BB0_33:
	@%p15 bra 	$L__BB0_43;
$L__BB0_34:
	.pragma "nounroll";
	ld.param.u32 	%r734, [_Z20dgemm_2d_blocktilingILi64ELi64ELi16ELi8ELi8EEviiidPKdS1_dPd_param_2];
	ld.param.u32 	%r653, [_Z20dgemm_2d_blocktilingILi64ELi64ELi16ELi8ELi8EEviiidPKdS1_dPd_param_1];
	shr.u32 	%r282, %r749, 6;
	and.b32  	%r283, %r749, 63;
	mov.u32 	%r284, %ctaid.x;
	shl.b32 	%r286, %r284, 6;
	or.b32  	%r287, %r283, %r286;
	add.s32 	%r288, %r282, %r743;
	setp.ge.s32 	%p42, %r288, %r734;
	setp.ge.s32 	%p43, %r287, %r653;
	mov.f64 	%fd1913, 0d0000000000000000;
	or.pred  	%p44, %p42, %p43;
	@%p44 bra 	$L__BB0_36;
	ld.param.u64 	%rd283, [_Z20dgemm_2d_blocktilingILi64ELi64ELi16ELi8ELi8EEviiidPKdS1_dPd_param_5];
	ld.param.u32 	%r735, [_Z20dgemm_2d_blocktilingILi64ELi64ELi16ELi8ELi8EEviiidPKdS1_dPd_param_2];
	and.b32  	%r289, %r749, 63;
	mov.u32 	%r290, %ctaid.x;
	shl.b32 	%r291, %r290, 6;
	or.b32  	%r292, %r289, %r291;
	mul.wide.u32 	%rd72, %r292, %r735;
	shr.u32 	%r293, %r749, 6;
	add.s32 	%r294, %r293, %r743;
	cvt.u64.u32 	%rd73, %r294;
	add.s64 	%rd74, %rd72, %rd73;
	cvta.to.global.u64 	%rd75, %rd283;
	shl.b64 	%rd76, %rd74, 3;
	add.s64 	%rd77, %rd75, %rd76;
	ld.global.f64 	%fd1913, [%rd77];
$L__BB0_36:
	ld.param.u32 	%r736, [_Z20dgemm_2d_blocktilingILi64ELi64ELi16ELi8ELi8EEviiidPKdS1_dPd_param_2];
	ld.param.u32 	%r654, [_Z20dgemm_2d_blocktilingILi64ELi64ELi16ELi8ELi8EEviiidPKdS1_dPd_param_1];
	shl.b32 	%r295, %r749, 3;
	and.b32  	%r296, %r295, 8184;
	mov.u32 	%r297, _ZZ20dgemm_2d_blocktilingILi64ELi64ELi16ELi8ELi8EEviiidPKdS1_dPdE2Bs;
	add.s32 	%r298, %r297, %r296;
	st.shared.f64 	[%r298], %fd1913;
	mov.u32 	%r299, %ntid.x;
	add.s32 	%r29, %r749, %r299;
	shr.u32 	%r300, %r29, 6;
	and.b32  	%r301, %r29, 63;
	mov.u32 	%r302, %ctaid.x;
	shl.b32 	%r303, %r302, 6;
	or.b32  	%r304, %r301, %r303;
	add.s32 	%r306, %r300, %r743;
	setp.ge.s32 	%p45, %r306, %r736;
	setp.ge.s32 	%p46, %r304, %r654;
	mov.f64 	%fd1914, 0d0000000000000000;
	or.pred  	%p47, %p45, %p46;
	@%p47 bra 	$L__BB0_38;
	ld.param.u64 	%rd284, [_Z20dgemm_2d_blocktilingILi64ELi64ELi16ELi8ELi8EEviiidPKdS1_dPd_param_5];
	ld.param.u32 	%r737, [_Z20dgemm_2d_blocktilingILi64ELi64ELi16ELi8ELi8EEviiidPKdS1_dPd_param_2];
	and.b32  	%r307, %r29, 63;
	mov.u32 	%r308, %ctaid.x;
	shl.b32 	%r309, %r308, 6;
	or.b32  	%r310, %r307, %r309;
	mul.wide.u32 	%rd78, %r310, %r737;
	shr.u32 	%r311, %r29, 6;
	add.s32 	%r312, %r311, %r743;
	cvt.u64.u32 	%rd79, %r312;
	add.s64 	%rd80, %rd78, %rd79;
	cvta.to.global.u64 	%rd81, %rd284;
	shl.b64 	%rd82, %rd80, 3;
	add.s64 	%rd83, %rd81, %rd82;
	ld.global.f64 	%fd1914, [%rd83];
$L__BB0_38:
	ld.param.u32 	%r738, [_Z20dgemm_2d_blocktilingILi64ELi64ELi16ELi8ELi8EEviiidPKdS1_dPd_param_2];
	ld.param.u32 	%r655, [_Z20dgemm_2d_blocktilingILi64ELi64ELi16ELi8ELi8EEviiidPKdS1_dPd_param_1];
	shl.b32 	%r313, %r29, 3;
	and.b32  	%r314, %r313, 8184;
	mov.u32 	%r315, _ZZ20dgemm_2d_blocktilingILi64ELi64ELi16ELi8ELi8EEviiidPKdS1_dPdE2Bs;
	add.s32 	%r316, %r315, %r314;
	st.shared.f64 	[%r316], %fd1914;
	mov.u32 	%r317, %ntid.x;
	add.s32 	%r30, %r29, %r317;
	shr.u32 	%r318, %r30, 6;
	and.b32  	%r319, %r30, 63;
	mov.u32 	%r320, %ctaid.x;
	shl.b32 	%r321, %r320, 6;
	or.b32  	%r322, %r319, %r321;
	add.s32 	%r324, %r318, %r743;
	setp.ge.s32 	%p48, %r324, %r738;
	setp.ge.s32 	%p49, %r322, %r655;
	mov.f64 	%fd1915, 0d0000000000000000;
	or.pred  	%p50, %p48, %p49;
	@%p50 bra 	$L__BB0_40;
	ld.param.u64 	%rd285, [_Z20dgemm_2d_blocktilingILi64ELi64ELi16ELi8ELi8EEviiidPKdS1_dPd_param_5];
	ld.param.u32 	%r739, [_Z20dgemm_2d_blocktilingILi64ELi64ELi16ELi8ELi8EEviiidPKdS1_dPd_param_2];
	and.b32  	%r325, %r30, 63;
	mov.u32 	%r326, %ctaid.x;
	shl.b32 	%r327, %r326, 6;
	or.b32  	%r328, %r325, %r327;
	mul.wide.u32 	%rd84, %r328, %r739;
	shr.u32 	%r329, %r30, 6;
	add.s32 	%r330, %r329, %r743;
	cvt.u64.u32 	%rd85, %r330;
	add.s64 	%rd86, %rd84, %rd85;
	cvta.to.global.u64 	%rd87, %rd285;
	shl.b64 	%rd88, %rd86, 3;
	add.s64 	%rd89, %rd87, %rd88;
	ld.global.f64 	%fd1915, [%rd89];
$L__BB0_40:
	ld.param.u32 	%r740, [_Z20dgemm_2d_blocktilingILi64ELi64ELi16ELi8ELi8EEviiidPKdS1_dPd_param_2];
	ld.param.u32 	%r656, [_Z20dgemm_2d_blocktilingILi64ELi64ELi16ELi8ELi8EEviiidPKdS1_dPd_param_1];
	shl.b32 	%r331, %r30, 3;
	and.b32  	%r332, %r331, 8184;
	mov.u32 	%r333, _ZZ20dgemm_2d_blocktilingILi64ELi64ELi16ELi8ELi8EEviiidPKdS1_dPdE2Bs;
	add.s32 	%r334, %r333, %r332;
	st.shared.f64 	[%r334], %fd1915;
	mov.u32 	%r335, %ntid.x;
	add.s32 	%r31, %r30, %r335;
	shr.u32 	%r336, %r31, 6;
	and.b32  	%r337, %r31, 63;
	mov.u32 	%r338, %ctaid.x;
	shl.b32 	%r339, %r338, 6;
	or.b32  	%r340, %r337, %r339;
	add.s32 	%r342, %r336, %r743;
	setp.ge.s32 	%p51, %r342, %r740;
	setp.ge.s32 	%p52, %r340, %r656;
	mov.f64 	%fd1916, 0d0000000000000000;
	or.pred  	%p53, %p51, %p52;
	@%p53 bra 	$L__BB0_42;
	ld.param.u64 	%rd286, [_Z20dgemm_2d_blocktilingILi64ELi64ELi16ELi8ELi8EEviiidPKdS1_dPd_param_5];
	ld.param.u32 	%r741, [_Z20dgemm_2d_blocktilingILi64ELi64ELi16ELi8ELi8EEviiidPKdS1_dPd_param_2];
	and.b32  	%r343, %r31, 63;
	mov.u32 	%r344, %ctaid.x;
	shl.b32 	%r345, %r344, 6;
	or.b32  	%r346, %r343, %r345;
	mul.wide.u32 	%rd90, %r346, %r741;
	shr.u32 	%r347, %r31, 6;
	add.s32 	%r348, %r347, %r743;
	cvt.u64.u32 	%rd91, %r348;
	add.s64 	%rd92, %rd90, %rd91;
	cvta.to.global.u64 	%rd93, %rd286;
	shl.b64 	%rd94, %rd92, 3;
	add.s64 	%rd95, %rd93, %rd94;
	ld.global.f64 	%fd1916, [%rd95];
$L__BB0_42:
	shl.b32 	%r349, %r31, 3;
	and.b32  	%r350, %r349, 8184;
	mov.u32 	%r351, _ZZ20dgemm_2d_blocktilingILi64ELi64ELi16ELi8ELi8EEviiidPKdS1_dPdE2Bs;
	add.s32 	%r352, %r351, %r350;
	st.shared.f64 	[%r352], %fd1916;
	mov.u32 	%r353, %ntid.x;
	add.s32 	%r749, %r31, %r353;
	setp.lt.u32 	%p54, %r749, 1024;
	@%p54 bra 	$L__BB0_34;
$L__BB0_43:
	ld.param.u32 	%r742, [_Z20dgemm_2d_blocktilingILi64ELi64ELi16ELi8ELi8EEviiidPKdS1_dPd_param_2];
	bar.sync 	0;
	mov.u32 	%r354, %tid.x;
	shl.b32 	%r355, %r354, 7;
	and.b32  	%r356, %r355, 130048;
	mov.u32 	%r357, _ZZ20dgemm_2d_blocktilingILi64ELi64ELi16ELi8ELi8EEviiidPKdS1_dPdE2As;
	add.s32 	%r358, %r357, %r356;
	ld.shared.f64 	%fd239, [%r358];
	ld.shared.f64 	%fd240, [%r358+128];
	ld.shared.f64 	%fd241, [%r358+256];
	ld.shared.f64 	%fd242, [%r358+384];
	ld.shared.f64 	%fd243, [%r358+512];
	ld.shared.f64 	%fd244, [%r358+640];
	ld.shared.f64 	%fd245, [%r358+768];
	ld.shared.f64 	%fd246, [%r358+896];
	shl.b32 	%r359, %r354, 6;
	and.b32  	%r360, %r359, 448;
	mov.u32 	%r361, _ZZ20dgemm_2d_blocktilingILi64ELi64ELi16ELi8ELi8EEviiidPKdS1_dPdE2Bs;
	add.s32 	%r362, %r361, %r360;
	ld.shared.f64 	%fd247, [%r362];
	ld.shared.f64 	%fd248, [%r362+8];
	ld.shared.f64 	%fd249, [%r362+16];
	ld.shared.f64 	%fd250, [%r362+24];
	ld.shared.f64 	%fd251, [%r362+32];
	ld.shared.f64 	%fd252, [%r362+40];
	ld.shared.f64 	%fd253, [%r362+48];
	ld.shared.f64 	%fd254, [%r362+56];
	fma.rn.f64 	%fd255, %fd239, %fd247, %fd1838;
	fma.rn.f64 	%fd256, %fd239, %fd248, %fd1837;
	fma.rn.f64 	%fd257, %fd239, %fd249, %fd1836;
	fma.rn.f64 	%fd258, %fd239, %fd250, %fd1835;
	fma.rn.f64 	%fd259, %fd239, %fd251, %fd1834;
	fma.rn.f64 	%fd260, %fd239, %fd252, %fd1833;
	fma.rn.f64 	%fd261, %fd239, %fd253, %fd1832;
	fma.rn.f64 	%fd262, %fd239, %fd254, %fd1831;
	fma.rn.f64 	%fd263, %fd240, %fd247, %fd1830;
	fma.rn.f64 	%fd264, %fd240, %fd248, %fd1829;
	fma.rn.f64 	%fd265, %fd240, %fd249, %fd1828;
	fma.rn.f64 	%fd266, %fd240, %fd250, %fd1827;
	fma.rn.f64 	%fd267, %fd240, %fd251, %fd1826;
	fma.rn.f64 	%fd268, %fd240, %fd252, %fd1825;
	fma.rn.f64 	%fd269, %fd240, %fd253, %fd1824;
	fma.rn.f64 	%fd270, %fd240, %fd254, %fd1823;
	fma.rn.f64 	%fd271, %fd241, %fd247, %fd1822;
	fma.rn.f64 	%fd272, %fd241, %fd248, %fd1821;
	fma.rn.f64 	%fd273, %fd241, %fd249, %fd1820;
	fma.rn.f64 	%fd274, %fd241, %fd250, %fd1819;
	fma.rn.f64 	%fd275, %fd241, %fd251, %fd1818;
	fma.rn.f64 	%fd276, %fd241, %fd252, %fd1817;
	fma.rn.f64 	%fd277, %fd241, %fd253, %fd1816;
	fma.rn.f64 	%fd278, %fd241, %fd254, %fd1815;
	fma.rn.f64 	%fd279, %fd242, %fd247, %fd1814;
	fma.rn.f64 	%fd280, %fd242, %fd248, %fd1813;
	fma.rn.f64 	%fd281, %fd242, %fd249, %fd1812;
	fma.rn.f64 	%fd282, %fd242, %fd250, %fd1811;
	fma.rn.f64 	%fd283, %fd242, %fd251, %fd1810;
	fma.rn.f64 	%fd284, %fd242, %fd252, %fd1809;
	fma.rn.f64 	%fd285, %fd242, %fd253, %fd1808;
	fma.rn.f64 	%fd286, %fd242, %fd254, %fd1807;
	fma.rn.f64 	%fd287, %fd243, %fd247, %fd1806;
	fma.rn.f64 	%fd288, %fd243, %fd248, %fd1805;
	fma.rn.f64 	%fd289, %fd243, %fd249, %fd1804;
	fma.rn.f64 	%fd290, %fd243, %fd250, %fd1803;
	fma.rn.f64 	%fd291, %fd243, %fd251, %fd1802;
	fma.rn.f64 	%fd292, %fd243, %fd252, %fd1801;
	fma.rn.f64 	%fd293, %fd243, %fd253, %fd1800;
	fma.rn.f64 	%fd294, %fd243, %fd254, %fd1799;
	fma.rn.f64 	%fd295, %fd244, %fd247, %fd1798;
	fma.rn.f64 	%fd296, %fd244, %fd248, %fd1797;
	fma.rn.f64 	%fd297, %fd244, %fd249, %fd1796;
	fma.rn.f64 	%fd298, %fd244, %fd250, %fd1795;
	fma.rn.f64 	%fd299, %fd244, %fd251, %fd1794;
	fma.rn.f64 	%fd300, %fd244, %fd252, %fd1793;
	fma.rn.f64 	%fd301, %fd244, %fd253, %fd1792;
	fma.rn.f64 	%fd302, %fd244, %fd254, %fd1791;
	fma.rn.f64 	%fd303, %fd245, %fd247, %fd1790;
	fma.rn.f64 	%fd304, %fd245, %fd248, %fd1789;
	fma.rn.f64 	%fd305, %fd245, %fd249, %fd1788;
	fma.rn.f64 	%fd306, %fd245, %fd250, %fd1787;
	fma.rn.f64 	%fd307, %fd245, %fd251, %fd1786;
	fma.rn.f64 	%fd308, %fd245, %fd252, %fd1785;
	fma.rn.f64 	%fd309, %fd245, %fd253, %fd1784;
	fma.rn.f64 	%fd310, %fd245, %fd254, %fd1783;
	fma.rn.f64 	%fd311, %fd246, %fd247, %fd1782;
	fma.rn.f64 	%fd312, %fd246, %fd248, %fd1781;
	fma.rn.f64 	%fd313, %fd246, %fd249, %fd1780;
	fma.rn.f64 	%fd314, %fd246, %fd250, %fd1779;
	fma.rn.f64 	%fd315, %fd246, %fd251, %fd1778;
	fma.rn.f64 	%fd316, %fd246, %fd252, %fd1777;
	fma.rn.f64 	%fd317, %fd246, %fd253, %fd1776;
	fma.rn.f64 	%fd318, %fd246, %fd254, %fd1775;
	ld.shared.f64 	%fd319, [%r358+8];
	ld.shared.f64 	%fd320, [%r358+136];
	ld.shared.f64 	%fd321, [%r358+264];
	ld.shared.f64 	%fd322, [%r358+392];
	ld.shared.f64 	%fd323, [%r358+520];
	ld.shared.f64 	%fd324, [%r358+648];
	ld.shared.f64 	%fd325, [%r358+776];
	ld.shared.f64 	%fd326, [%r358+904];
	ld.shared.f64 	%fd327, [%r362+512];
	ld.shared.f64 	%fd328, [%r362+520];
	ld.shared.f64 	%fd329, [%r362+528];
	ld.shared.f64 	%fd330, [%r362+536];
	ld.shared.f64 	%fd331, [%r362+544];
	ld.shared.f64 	%fd332, [%r362+552];
	ld.shared.f64 	%fd333, [%r362+560];
	ld.shared.f64 	%fd334, [%r362+568];
	fma.rn.f64 	%fd335, %fd319, %fd327, %fd255;
	fma.rn.f64 	%fd336, %fd319, %fd328, %fd256;
	fma.rn.f64 	%fd337, %fd319, %fd329, %fd257;
	fma.rn.f64 	%fd338, %fd319, %fd330, %fd258;
	fma.rn.f64 	%fd339, %fd319, %fd331, %fd259;
	fma.rn.f64 	%fd340, %fd319, %fd332, %fd260;
	fma.rn.f64 	%fd341, %fd319, %fd333, %fd261;
	fma.rn.f64 	%fd342, %fd319, %fd334, %fd262;
	fma.rn.f64 	%fd343, %fd320, %fd327, %fd263;
	fma.rn.f64 	%fd344, %fd320, %fd328, %fd264;
	fma.rn.f64 	%fd345, %fd320, %fd329, %fd265;
	fma.rn.f64 	%fd346, %fd320, %fd330, %fd266;
	fma.rn.f64 	%fd347, %fd320, %fd331, %fd267;
	fma.rn.f64 	%fd348, %fd320, %fd332, %fd268;
	fma.rn.f64 	%fd349, %fd320, %fd333, %fd269;
	fma.rn.f64 	%fd350, %fd320, %fd334, %fd270;
	fma.rn.f64 	%fd351, %fd321, %fd327, %fd271;
	fma.rn.f64 	%fd352, %fd321, %fd328, %fd272;
	fma.rn.f64 	%fd353, %fd321, %fd329, %fd273;
	fma.rn.f64 	%fd354, %fd321, %fd330, %fd274;
	fma.rn.f64 	%fd355, %fd321, %fd331, %fd275;
	fma.rn.f64 	%fd356, %fd321, %fd332, %fd276;
	fma.rn.f64 	%fd357, %fd321, %fd333, %fd277;
	fma.rn.f64 	%fd358, %fd321, %fd334, %fd278;
	fma.rn.f64 	%fd359, %fd322, %fd327, %fd279;
	fma.rn.f64 	%fd360, %fd322, %fd328, %fd280;
	fma.rn.f64 	%fd361, %fd322, %fd329, %fd281;
	fma.rn.f64 	%fd362, %fd322, %fd330, %fd282;
	fma.rn.f64 	%fd363, %fd322, %fd331, %fd283;
	fma.rn.f64 	%fd364, %fd322, %fd332, %fd284;
	fma.rn.f64 	%fd365, %fd322, %fd333, %fd285;
	fma.rn.f64 	%fd366, %fd322, %fd334, %fd286;
	fma.rn.f64 	%fd367, %fd323, %fd327, %fd287;
	fma.rn.f64 	%fd368, %fd323, %fd328, %fd288;
	fma.rn.f64 	%fd369, %fd323, %fd329, %fd289;
	fma.rn.f64 	%fd370, %fd323, %fd330, %fd290;
	fma.rn.f64 	%fd371, %fd323, %fd331, %fd291;
	fma.rn.f64 	%fd372, %fd323, %fd332, %fd292;
	fma.rn.f64 	%fd373, %fd323, %fd333, %fd293;
	fma.rn.f64 	%fd374, %fd323, %fd334, %fd294;
	fma.rn.f64 	%fd375, %fd324, %fd327, %fd295;
	fma.rn.f64 	%fd376, %fd324, %fd328, %fd296;
	fma.rn.f64 	%fd377, %fd324, %fd329, %fd297;
	fma.rn.f64 	%fd378, %fd324, %fd330, %fd298;
	fma.rn.f64 	%fd379, %fd324, %fd331, %fd299;
	fma.rn.f64 	%fd380, %fd324, %fd332, %fd300;
	fma.rn.f64 	%fd381, %fd324, %fd333, %fd301;
	fma.rn.f64 	%fd382, %fd324, %fd334, %fd302;
	fma.rn.f64 	%fd383, %fd325, %fd327, %fd303;
	fma.rn.f64 	%fd384, %fd325, %fd328, %fd304;
	fma.rn.f64 	%fd385, %fd325, %fd329, %fd305;
	fma.rn.f64 	%fd386, %fd325, %fd330, %fd306;
	fma.rn.f64 	%fd387, %fd325, %fd331, %fd307;
	fma.rn.f64 	%fd388, %fd325, %fd332, %fd308;
	fma.rn.f64 	%fd389, %fd325, %fd333, %fd309;
	fma.rn.f64 	%fd390, %fd325, %fd334, %fd310;
	fma.rn.f64 	%fd391, %fd326, %fd327, %fd311;
	fma.rn.f64 	%fd392, %fd326, %fd328, %fd312;
	fma.rn.f64 	%fd393, %fd326, %fd329, %fd313;
	fma.rn.f64 	%fd394, %fd326, %fd330, %fd314;
	fma.rn.f64 	%fd395, %fd326, %fd331, %fd315;
	fma.rn.f64 	%fd396, %fd326, %fd332, %fd316;
	fma.rn.f64 	%fd397, %fd326, %fd333, %fd317;
	fma.rn.f64 	%fd398, %fd326, %fd334, %fd318;
	ld.shared.f64 	%fd399, [%r358+16];
	ld.shared.f64 	%fd400, [%r358+144];
	ld.shared.f64 	%fd401, [%r358+272];
	ld.shared.f64 	%fd402, [%r358+400];
	ld.shared.f64 	%fd403, [%r358+528];
	ld.shared.f64 	%fd404, [%r358+656];
	ld.shared.f64 	%fd405, [%r358+784];
	ld.shared.f64 	%fd406, [%r358+912];
	ld.shared.f64 	%fd407, [%r362+1024];
	ld.shared.f64 	%fd408, [%r362+1032];
	ld.shared.f64 	%fd409, [%r362+1040];
	ld.shared.f64 	%fd410, [%r362+1048];
	ld.shared.f64 	%fd411, [%r362+1056];
	ld.shared.f64 	%fd412, [%r362+1064];
	ld.shared.f64 	%fd413, [%r362+1072];
	ld.shared.f64 	%fd414, [%r362+1080];
	fma.rn.f64 	%fd415, %fd399, %fd407, %fd335;
	fma.rn.f64 	%fd416, %fd399, %fd408, %fd336;
	fma.rn.f64 	%fd417, %fd399, %fd409, %fd337;
	fma.rn.f64 	%fd418, %fd399, %fd410, %fd338;
	fma.rn.f64 	%fd419, %fd399, %fd411, %fd339;
	fma.rn.f64 	%fd420, %fd399, %fd412, %fd340;
	fma.rn.f64 	%fd421, %fd399, %fd413, %fd341;
	fma.rn.f64 	%fd422, %fd399, %fd414, %fd342;
	fma.rn.f64 	%fd423, %fd400, %fd407, %fd343;
	fma.rn.f64 	%fd424, %fd400, %fd408, %fd344;
	fma.rn.f64 	%fd425, %fd400, %fd409, %fd345;
	fma.rn.f64 	%fd426, %fd400, %fd410, %fd346;
	fma.rn.f64 	%fd427, %fd400, %fd411, %fd347;
	fma.rn.f64 	%fd428, %fd400, %fd412, %fd348;
	fma.rn.f64 	%fd429, %fd400, %fd413, %fd349;
	fma.rn.f64 	%fd430, %fd400, %fd414, %fd350;
	fma.rn.f64 	%fd431, %fd401, %fd407, %fd351;
	fma.rn.f64 	%fd432, %fd401, %fd408, %fd352;
	fma.rn.f64 	%fd433, %fd401, %fd409, %fd353;
	fma.rn.f64 	%fd434, %fd401, %fd410, %fd354;
	fma.rn.f64 	%fd435, %fd401, %fd411, %fd355;
	fma.rn.f64 	%fd436, %fd401, %fd412, %fd356;
	fma.rn.f64 	%fd437, %fd401, %fd413, %fd357;
	fma.rn.f64 	%fd438, %fd401, %fd414, %fd358;
	fma.rn.f64 	%fd439, %fd402, %fd407, %fd359;
	fma.rn.f64 	%fd440, %fd402, %fd408, %fd360;
	fma.rn.f64 	%fd441, %fd402, %fd409, %fd361;
	fma.rn.f64 	%fd442, %fd402, %fd410, %fd362;
	fma.rn.f64 	%fd443, %fd402, %fd411, %fd363;
	fma.rn.f64 	%fd444, %fd402, %fd412, %fd364;
	fma.rn.f64 	%fd445, %fd402, %fd413, %fd365;
	fma.rn.f64 	%fd446, %fd402, %fd414, %fd366;
	fma.rn.f64 	%fd447, %fd403, %fd407, %fd367;
	fma.rn.f64 	%fd448, %fd403, %fd408, %fd368;
	fma.rn.f64 	%fd449, %fd403, %fd409, %fd369;
	fma.rn.f64 	%fd450, %fd403, %fd410, %fd370;
	fma.rn.f64 	%fd451, %fd403, %fd411, %fd371;
	fma.rn.f64 	%fd452, %fd403, %fd412, %fd372;
	fma.rn.f64 	%fd453, %fd403, %fd413, %fd373;
	fma.rn.f64 	%fd454, %fd403, %fd414, %fd374;
	fma.rn.f64 	%fd455, %fd404, %fd407, %fd375;
	fma.rn.f64 	%fd456, %fd404, %fd408, %fd376;
	fma.rn.f64 	%fd457, %fd404, %fd409, %fd377;
	fma.rn.f64 	%fd458, %fd404, %fd410, %fd378;
	fma.rn.f64 	%fd459, %fd404, %fd411, %fd379;
	fma.rn.f64 	%fd460, %fd404, %fd412, %fd380;
	fma.rn.f64 	%fd461, %fd404, %fd413, %fd381;
	fma.rn.f64 	%fd462, %fd404, %fd414, %fd382;
	fma.rn.f64 	%fd463, %fd405, %fd407, %fd383;
	fma.rn.f64 	%fd464, %fd405, %fd408, %fd384;
	fma.rn.f64 	%fd465, %fd405, %fd409, %fd385;
	fma.rn.f64 	%fd466, %fd405, %fd410, %fd386;
	fma.rn.f64 	%fd467, %fd405, %fd411, %fd387;
	fma.rn.f64 	%fd468, %fd405, %fd412, %fd388;
	fma.rn.f64 	%fd469, %fd405, %fd413, %fd389;
	fma.rn.f64 	%fd470, %fd405, %fd414, %fd390;
	fma.rn.f64 	%fd471, %fd406, %fd407, %fd391;
	fma.rn.f64 	%fd472, %fd406, %fd408, %fd392;
	fma.rn.f64 	%fd473, %fd406, %fd409, %fd393;
	fma.rn.f64 	%fd474, %fd406, %fd410, %fd394;
	fma.rn.f64 	%fd475, %fd406, %fd411, %fd395;
	fma.rn.f64 	%fd476, %fd406, %fd412, %fd396;
	fma.rn.f64 	%fd477, %fd406, %fd413, %fd397;
	fma.rn.f64 	%fd478, %fd406, %fd414, %fd398;
	ld.shared.f64 	%fd479, [%r358+24];
	ld.shared.f64 	%fd480, [%r358+152];
	ld.shared.f64 	%fd481, [%r358+280];
	ld.shared.f64 	%fd482, [%r358+408];
	ld.shared.f64 	%fd483, [%r358+536];
	ld.shared.f64 	%fd484, [%r358+664];
	ld.shared.f64 	%fd485, [%r358+792];
	ld.shared.f64 	%fd486, [%r358+920];
	ld.shared.f64 	%fd487, [%r362+1536];
	ld.shared.f64 	%fd488, [%r362+1544];
	ld.shared.f64 	%fd489, [%r362+1552];
	ld.shared.f64 	%fd490, [%r362+1560];
	ld.shared.f64 	%fd491, [%r362+1568];
	ld.shared.f64 	%fd492, [%r362+1576];
	ld.shared.f64 	%fd493, [%r362+1584];
	ld.shared.f64 	%fd494, [%r362+1592];
	fma.rn.f64 	%fd495, %fd479, %fd487, %fd415;
	fma.rn.f64 	%fd496, %fd479, %fd488, %fd416;
	fma.rn.f64 	%fd497, %fd479, %fd489, %fd417;
	fma.rn.f64 	%fd498, %fd479, %fd490, %fd418;
	fma.rn.f64 	%fd499, %fd479, %fd491, %fd419;
	fma.rn.f64 	%fd500, %fd479, %fd492, %fd420;
	fma.rn.f64 	%fd501, %fd479, %fd493, %fd421;
	fma.rn.f64 	%fd502, %fd479, %fd494, %fd422;
	fma.rn.f64 	%fd503, %fd480, %fd487, %fd423;
	fma.rn.f64 	%fd504, %fd480, %fd488, %fd424;
	fma.rn.f64 	%fd505, %fd480, %fd489, %fd425;
	fma.rn.f64 	%fd506, %fd480, %fd490, %fd426;
	fma.rn.f64 	%fd507, %fd480, %fd491, %fd427;
	fma.rn.f64 	%fd508, %fd480, %fd492, %fd428;
	fma.rn.f64 	%fd509, %fd480, %fd493, %fd429;
	fma.rn.f64 	%fd510, %fd480, %fd494, %fd430;
	fma.rn.f64 	%fd511, %fd481, %fd487, %fd431;
	fma.rn.f64 	%fd512, %fd481, %fd488, %fd432;
	fma.rn.f64 	%fd513, %fd481, %fd489, %fd433;
	fma.rn.f64 	%fd514, %fd481, %fd490, %fd434;
	fma.rn.f64 	%fd515, %fd481, %fd491, %fd435;
	fma.rn.f64 	%fd516, %fd481, %fd492, %fd436;
	fma.rn.f64 	%fd517, %fd481, %fd493, %fd437;
	fma.rn.f64 	%fd518, %fd481, %fd494, %fd438;
	fma.rn.f64 	%fd519, %fd482, %fd487, %fd439;
	fma.rn.f64 	%fd520, %fd482, %fd488, %fd440;
	fma.rn.f64 	%fd521, %fd482, %fd489, %fd441;
	fma.rn.f64 	%fd522, %fd482, %fd490, %fd442;
	fma.rn.f64 	%fd523, %fd482, %fd491, %fd443;
	fma.rn.f64 	%fd524, %fd482, %fd492, %fd444;
	fma.rn.f64 	%fd525, %fd482, %fd493, %fd445;
	fma.rn.f64 	%fd526, %fd482, %fd494, %fd446;
	fma.rn.f64 	%fd527, %fd483, %fd487, %fd447;
	fma.rn.f64 	%fd528, %fd483, %fd488, %fd448;
	fma.rn.f64 	%fd529, %fd483, %fd489, %fd449;
	fma.rn.f64 	%fd530, %fd483, %fd490, %fd450;
	fma.rn.f64 	%fd531, %fd483, %fd491, %fd451;
	fma.rn.f64 	%fd532, %fd483, %fd492, %fd452;
	fma.rn.f64 	%fd533, %fd483, %fd493, %fd453;
	fma.rn.f64 	%fd534, %fd483, %fd494, %fd454;
	fma.rn.f64 	%fd535, %fd484, %fd487, %fd455;
	fma.rn.f64 	%fd536, %fd484, %fd488, %fd456;
	fma.rn.f64 	%fd537, %fd484, %fd489, %fd457;
	fma.rn.f64 	%fd538, %fd484, %fd490, %fd458;
	fma.rn.f64 	%fd539, %fd484, %fd491, %fd459;
	fma.rn.f64 	%fd540, %fd484, %fd492, %fd460;
	fma.rn.f64 	%fd541, %fd484, %fd493, %fd461;
	fma.rn.f64 	%fd542, %fd484, %fd494, %fd462;
	fma.rn.f64 	%fd543, %fd485, %fd487, %fd463;
	fma.rn.f64 	%fd544, %fd485, %fd488, %fd464;
	fma.rn.f64 	%fd545, %fd485, %fd489, %fd465;
	fma.rn.f64 	%fd546, %fd485, %fd490, %fd466;
	fma.rn.f64 	%fd547, %fd485, %fd491, %fd467;
	fma.rn.f64 	%fd548, %fd485, %fd492, %fd468;
	fma.rn.f64 	%fd549, %fd485, %fd493, %fd469;
	fma.rn.f64 	%fd550, %fd485, %fd494, %fd470;
	fma.rn.f64 	%fd551, %fd486, %fd487, %fd471;
	fma.rn.f64 	%fd552, %fd486, %fd488, %fd472;
	fma.rn.f64 	%fd553, %fd486, %fd489, %fd473;
	fma.rn.f64 	%fd554, %fd486, %fd490, %fd474;
	fma.rn.f64 	%fd555, %fd486, %fd491, %fd475;
	fma.rn.f64 	%fd556, %fd486, %fd492, %fd476;
	fma.rn.f64 	%fd557, %fd486, %fd493, %fd477;
	fma.rn.f64 	%fd558, %fd486, %fd494, %fd478;
	ld.shared.f64 	%fd559, [%r358+32];
	ld.shared.f64 	%fd560, [%r358+160];
	ld.shared.f64 	%fd561, [%r358+288];
	ld.shared.f64 	%fd562, [%r358+416];
	ld.shared.f64 	%fd563, [%r358+544];
	ld.shared.f64 	%fd564, [%r358+672];
	ld.shared.f64 	%fd565, [%r358+800];
	ld.shared.f64 	%fd566, [%r358+928];
	ld.shared.f64 	%fd567, [%r362+2048];
	ld.shared.f64 	%fd568, [%r362+2056];
	ld.shared.f64 	%fd569, [%r362+2064];
	ld.shared.f64 	%fd570, [%r362+2072];
	ld.shared.f64 	%fd571, [%r362+2080];
	ld.shared.f64 	%fd572, [%r362+2088];
	ld.shared.f64 	%fd573, [%r362+2096];
	ld.shared.f64 	%fd574, [%r362+2104];
	fma.rn.f64 	%fd575, %fd559, %fd567, %fd495;
	fma.rn.f64 	%fd576, %fd559, %fd568, %fd496;
	fma.rn.f64 	%fd577, %fd559, %fd569, %fd497;
	fma.rn.f64 	%fd578, %fd559, %fd570, %fd498;
	fma.rn.f64 	%fd579, %fd559, %fd571, %fd499;
	fma.rn.f64 	%fd580, %fd559, %fd572, %fd500;
	fma.rn.f64 	%fd581, %fd559, %fd573, %fd501;
	fma.rn.f64 	%fd582, %fd559, %fd574, %fd502;
	fma.rn.f64 	%fd583, %fd560, %fd567, %fd503;
	fma.rn.f64 	%fd584, %fd560, %fd568, %fd504;
	fma.rn.f64 	%fd585, %fd560, %fd569, %fd505;
	fma.rn.f64 	%fd586, %fd560, %fd570, %fd506;
	fma.rn.f64 	%fd587, %fd560, %fd571, %fd507;
	fma.rn.f64 	%fd588, %fd560, %fd572, %fd508;
	fma.rn.f64 	%fd589, %fd560, %fd573, %fd509;
	fma.rn.f64 	%fd590, %fd560, %fd574, %fd510;
	fma.rn.f64 	%fd591, %fd561, %fd567, %fd511;
	fma.rn.f64 	%fd592, %fd561, %fd568, %fd512;
	fma.rn.f64 	%fd593, %fd561, %fd569, %fd513;
	fma.rn.f64 	%fd594, %fd561, %fd570, %fd514;
	fma.rn.f64 	%fd595, %fd561, %fd571, %fd515;
	fma.rn.f64 	%fd596, %fd561, %fd572, %fd516;
	fma.rn.f64 	%fd597, %fd561, %fd573, %fd517;
	fma.rn.f64 	%fd598, %fd561, %fd574, %fd518;
	fma.rn.f64 	%fd599, %fd562, %fd567, %fd519;
	fma.rn.f64 	%fd600, %fd562, %fd568, %fd520;
	fma.rn.f64 	%fd601, %fd562, %fd569, %fd521;
	fma.rn.f64 	%fd602, %fd562, %fd570, %fd522;
	fma.rn.f64 	%fd603, %fd562, %fd571, %fd523;
	fma.rn.f64 	%fd604, %fd562, %fd572, %fd524;
	fma.rn.f64 	%fd605, %fd562, %fd573, %fd525;
	fma.rn.f64 	%fd606, %fd562, %fd574, %fd526;
	fma.rn.f64 	%fd607, %fd563, %fd567, %fd527;
	fma.rn.f64 	%fd608, %fd563, %fd568, %fd528;
	fma.rn.f64 	%fd609, %fd563, %fd569, %fd529;
	fma.rn.f64 	%fd610, %fd563, %fd570, %fd530;
	fma.rn.f64 	%fd611, %fd563, %fd571, %fd531;
	fma.rn.f64 	%fd612, %fd563, %fd572, %fd532;
	fma.rn.f64 	%fd613, %fd563, %fd573, %fd533;
	fma.rn.f64 	%fd614, %fd563, %fd574, %fd534;
	fma.rn.f64 	%fd615, %fd564, %fd567, %fd535;
	fma.rn.f64 	%fd616, %fd564, %fd568, %fd536;
	fma.rn.f64 	%fd617, %fd564, %fd569, %fd537;
	fma.rn.f64 	%fd618, %fd564, %fd570, %fd538;
	fma.rn.f64 	%fd619, %fd564, %fd571, %fd539;
	fma.rn.f64 	%fd620, %fd564, %fd572, %fd540;
	fma.rn.f64 	%fd621, %fd564, %fd573, %fd541;
	fma.rn.f64 	%fd622, %fd564, %fd574, %fd542;
	fma.rn.f64 	%fd623, %fd565, %fd567, %fd543;
	fma.rn.f64 	%fd624, %fd565, %fd568, %fd544;
	fma.rn.f64 	%fd625, %fd565, %fd569, %fd545;
	fma.rn.f64 	%fd626, %fd565, %fd570, %fd546;
	fma.rn.f64 	%fd627, %fd565, %fd571, %fd547;
	fma.rn.f64 	%fd628, %fd565, %fd572, %fd548;
	fma.rn.f64 	%fd629, %fd565, %fd573, %fd549;
	fma.rn.f64 	%fd630, %fd565, %fd574, %fd550;
	fma.rn.f64 	%fd631, %fd566, %fd567, %fd551;
	fma.rn.f64 	%fd632, %fd566, %fd568, %fd552;
	fma.rn.f64 	%fd633, %fd566, %fd569, %fd553;
	fma.rn.f64 	%fd634, %fd566, %fd570, %fd554;
	fma.rn.f64 	%fd635, %fd566, %fd571, %fd555;
	fma.rn.f64 	%fd636, %fd566, %fd572, %fd556;
	fma.rn.f64 	%fd637, %fd566, %fd573, %fd557;
	fma.rn.f64 	%fd638, %fd566, %fd574, %fd558;
	ld.shared.f64 	%fd639, [%r358+40];
	ld.shared.f64 	%fd640, [%r358+168];
	ld.shared.f64 	%fd641, [%r358+296];
	ld.shared.f64 	%fd642, [%r358+424];
	ld.shared.f64 	%fd643, [%r358+552];
	ld.shared.f64 	%fd644, [%r358+680];
	ld.shared.f64 	%fd645, [%r358+808];
	ld.shared.f64 	%fd646, [%r358+936];
	ld.shared.f64 	%fd647, [%r362+2560];
	ld.shared.f64 	%fd648, [%r362+2568];
	ld.shared.f64 	%fd649, [%r362+2576];
	ld.shared.f64 	%fd650, [%r362+2584];
	ld.shared.f64 	%fd651, [%r362+2592];
	ld.shared.f64 	%fd652, [%r362+2600];
	ld.shared.f64 	%fd653, [%r362+2608];
	ld.shared.f64 	%fd654, [%r362+2616];
	fma.rn.f64 	%fd655, %fd639, %fd647, %fd575;
	fma.rn.f64 	%fd656, %fd639, %fd648, %fd576;
	fma.rn.f64 	%fd657, %fd639, %fd649, %fd577;
	fma.rn.f64 	%fd658, %fd639, %fd650, %fd578;
	fma.rn.f64 	%fd659, %fd639, %fd651, %fd579;
	fma.rn.f64 	%fd660, %fd639, %fd652, %fd580;
	fma.rn.f64 	%fd661, %fd639, %fd653, %fd581;
	fma.rn.f64 	%fd662, %fd639, %fd654, %fd582;
	fma.rn.f64 	%fd663, %fd640, %fd647, %fd583;
	fma.rn.f64 	%fd664, %fd640, %fd648, %fd584;
	fma.rn.f64 	%fd665, %fd640, %fd649, %fd585;
	fma.rn.f64 	%fd666, %fd640, %fd650, %fd586;
	fma.rn.f64 	%fd667, %fd640, %fd651, %fd587;
	fma.rn.f64 	%fd668, %fd640, %fd652, %fd588;
	fma.rn.f64 	%fd669, %fd640, %fd653, %fd589;
	fma.rn.f64 	%fd670, %fd640, %fd654, %fd590;
	fma.rn.f64 	%fd671, %fd641, %fd647, %fd591;
	fma.rn.f64 	%fd672, %fd641, %fd648, %fd592;
	fma.rn.f64 	%fd673, %fd641, %fd649, %fd593;
	fma.rn.f64 	%fd674, %fd641, %fd650, %fd594;
	fma.rn.f64 	%fd675, %fd641, %fd651, %fd595;
	fma.rn.f64 	%fd676, %fd641, %fd652, %fd596;
	fma.rn.f64 	%fd677, %fd641, %fd653, %fd597;
	fma.rn.f64 	%fd678, %fd641, %fd654, %fd598;
	fma.rn.f64 	%fd679, %fd642, %fd647, %fd599;
	fma.rn.f64 	%fd680, %fd642, %fd648, %fd600;
	fma.rn.f64 	%fd681, %fd642, %fd649, %fd601;
	fma.rn.f64 	%fd682, %fd642, %fd650, %fd602;
	fma.rn.f64 	%fd683, %fd642, %fd651, %fd603;
	fma.rn.f64 	%fd684, %fd642, %fd652, %fd604;
	fma.rn.f64 	%fd685, %fd642, %fd653, %fd605;
	fma.rn.f64 	%fd686, %fd642, %fd654, %fd606;
	fma.rn.f64 	%fd687, %fd643, %fd647, %fd607;
	fma.rn.f64 	%fd688, %fd643, %fd648, %fd608;
	fma.rn.f64 	%fd689, %fd643, %fd649, %fd609;
	fma.rn.f64 	%fd690, %fd643, %fd650, %fd610;
	fma.rn.f64 	%fd691, %fd643, %fd651, %fd611;
	fma.rn.f64 	%fd692, %fd643, %fd652, %fd612;
	fma.rn.f64 	%fd693, %fd643, %fd653, %fd613;
	fma.rn.f64 	%fd694, %fd643, %fd654, %fd614;
	fma.rn.f64 	%fd695, %fd644, %fd647, %fd615;
	fma.rn.f64 	%fd696, %fd644, %fd648, %fd616;
	fma.rn.f64 	%fd697, %fd644, %fd649, %fd617;
	fma.rn.f64 	%fd698, %fd644, %fd650, %fd618;
	fma.rn.f64 	%fd699, %fd644, %fd651, %fd619;
	fma.rn.f64 	%fd700, %fd644, %fd652, %fd620;
	fma.rn.f64 	%fd701, %fd644, %fd653, %fd621;
	fma.rn.f64 	%fd702, %fd644, %fd654, %fd622;
	fma.rn.f64 	%fd703, %fd645, %fd647, %fd623;
	fma.rn.f64 	%fd704, %fd645, %fd648, %fd624;
	fma.rn.f64 	%fd705, %fd645, %fd649, %fd625;
	fma.rn.f64 	%fd706, %fd645, %fd650, %fd626;
	fma.rn.f64 	%fd707, %fd645, %fd651, %fd627;
	fma.rn.f64 	%fd708, %fd645, %fd652, %fd628;
	fma.rn.f64 	%fd709, %fd645, %fd653, %fd629;
	fma.rn.f64 	%fd710, %fd645, %fd654, %fd630;
	fma.rn.f64 	%fd711, %fd646, %fd647, %fd631;
	fma.rn.f64 	%fd712, %fd646, %fd648, %fd632;
	fma.rn.f64 	%fd713, %fd646, %fd649, %fd633;
	fma.rn.f64 	%fd714, %fd646, %fd650, %fd634;
	fma.rn.f64 	%fd715, %fd646, %fd651, %fd635;
	fma.rn.f64 	%fd716, %fd646, %fd652, %fd636;
	fma.rn.f64 	%fd717, %fd646, %fd653, %fd637;
	fma.rn.f64 	%fd718, %fd646, %fd654, %fd638;
	ld.shared.f64 	%fd719, [%r358+48];
	ld.shared.f64 	%fd720, [%r358+176];
	ld.shared.f64 	%fd721, [%r358+304];
	ld.shared.f64 	%fd722, [%r358+432];
	ld.shared.f64 	%fd723, [%r358+560];
	ld.shared.f64 	%fd724, [%r358+688];
	ld.shared.f64 	%fd725, [%r358+816];
	ld.shared.f64 	%fd726, [%r358+944];
	ld.shared.f64 	%fd727, [%r362+3072];
	ld.shared.f64 	%fd728, [%r362+3080];
	ld.shared.f64 	%fd729, [%r362+3088];
	ld.shared.f64 	%fd730, [%r362+3096];
	ld.shared.f64 	%fd731, [%r362+3104];
	ld.shared.f64 	%fd732, [%r362+3112];
	ld.shared.f64 	%fd733, [%r362+3120];
	ld.shared.f64 	%fd734, [%r362+3128];
	fma.rn.f64 	%fd735, %fd719, %fd727, %fd655;
	fma.rn.f64 	%fd736, %fd719, %fd728, %fd656;
	fma.rn.f64 	%fd737, %fd719, %fd729, %fd657;
	fma.rn.f64 	%fd738, %fd719, %fd730, %fd658;
	fma.rn.f64 	%fd739, %fd719, %fd731, %fd659;
	fma.rn.f64 	%fd740, %fd719, %fd732, %fd660;
	fma.rn.f64 	%fd741, %fd719, %fd733, %fd661;
	fma.rn.f64 	%fd742, %fd719, %fd734, %fd662;
	fma.rn.f64 	%fd743, %fd720, %fd727, %fd663;
	fma.rn.f64 	%fd744, %fd720, %fd728, %fd664;
	fma.rn.f64 	%fd745, %fd720, %fd729, %fd665;
	fma.rn.f64 	%fd746, %fd720, %fd730, %fd666;
	fma.rn.f64 	%fd747, %fd720, %fd731, %fd667;
	fma.rn.f64 	%fd748, %fd720, %fd732, %fd668;
	fma.rn.f64 	%fd749, %fd720, %fd733, %fd669;
	fma.rn.f64 	%fd750, %fd720, %fd734, %fd670;
	fma.rn.f64 	%fd751, %fd721, %fd727, %fd671;
	fma.rn.f64 	%fd752, %fd721, %fd728, %fd672;
	fma.rn.f64 	%fd753, %fd721, %fd729, %fd673;
	fma.rn.f64 	%fd754, %fd721, %fd730, %fd674;
	fma.rn.f64 	%fd755, %fd721, %fd731, %fd675;
	fma.rn.f64 	%fd756, %fd721, %fd732, %fd676;
	fma.rn.f64 	%fd757, %fd721, %fd733, %fd677;
	fma.rn.f64 	%fd758, %fd721, %fd734, %fd678;
	fma.rn.f64 	%fd759, %fd722, %fd727, %fd679;
	fma.rn.f64 	%fd760, %fd722, %fd728, %fd680;
	fma.rn.f64 	%fd761, %fd722, %fd729, %fd681;
	fma.rn.f64 	%fd762, %fd722, %fd730, %fd682;
	fma.rn.f64 	%fd763, %fd722, %fd731, %fd683;
	fma.rn.f64 	%fd764, %fd722, %fd732, %fd684;
	fma.rn.f64 	%fd765, %fd722, %fd733, %fd685;
	fma.rn.f64 	%fd766, %fd722, %fd734, %fd686;
	fma.rn.f64 	%fd767, %fd723, %fd727, %fd687;
	fma.rn.f64 	%fd768, %fd723, %fd728, %fd688;
	fma.rn.f64 	%fd769, %fd723, %fd729, %fd689;
	fma.rn.f64 	%fd770, %fd723, %fd730, %fd690;
	fma.rn.f64 	%fd771, %fd723, %fd731, %fd691;
	fma.rn.f64 	%fd772, %fd723, %fd732, %fd692;
	fma.rn.f64 	%fd773, %fd723, %fd733, %fd693;
	fma.rn.f64 	%fd774, %fd723, %fd734, %fd694;
	fma.rn.f64 	%fd775, %fd724, %fd727, %fd695;
	fma.rn.f64 	%fd776, %fd724, %fd728, %fd696;
	fma.rn.f64 	%fd777, %fd724, %fd729, %fd697;
	fma.rn.f64 	%fd778, %fd724, %fd730, %fd698;
	fma.rn.f64 	%fd779, %fd724, %fd731, %fd699;
	fma.rn.f64 	%fd780, %fd724, %fd732, %fd700;
	fma.rn.f64 	%fd781, %fd724, %fd733, %fd701;
	fma.rn.f64 	%fd782, %fd724, %fd734, %fd702;
	fma.rn.f64 	%fd783, %fd725, %fd727, %fd703;
	fma.rn.f64 	%fd784, %fd725, %fd728, %fd704;
	fma.rn.f64 	%fd785, %fd725, %fd729, %fd705;
	fma.rn.f64 	%fd786, %fd725, %fd730, %fd706;
	fma.rn.f64 	%fd787, %fd725, %fd731, %fd707;
	fma.rn.f64 	%fd788, %fd725, %fd732, %fd708;
	fma.rn.f64 	%fd789, %fd725, %fd733, %fd709;
	fma.rn.f64 	%fd790, %fd725, %fd734, %fd710;
	fma.rn.f64 	%fd791, %fd726, %fd727, %fd711;
	fma.rn.f64 	%fd792, %fd726, %fd728, %fd712;
	fma.rn.f64 	%fd793, %fd726, %fd729, %fd713;
	fma.rn.f64 	%fd794, %fd726, %fd730, %fd714;
	fma.rn.f64 	%fd795, %fd726, %fd731, %fd715;
	fma.rn.f64 	%fd796, %fd726, %fd732, %fd716;
	fma.rn.f64 	%fd797, %fd726, %fd733, %fd717;
	fma.rn.f64 	%fd798, %fd726, %fd734, %fd718;
	ld.shared.f64 	%fd799, [%r358+56];
	ld.shared.f64 	%fd800, [%r358+184];
	ld.shared.f64 	%fd801, [%r358+312];
	ld.shared.f64 	%fd802, [%r358+440];
	ld.shared.f64 	%fd803, [%r358+568];
	ld.shared.f64 	%fd804, [%r358+696];
	ld.shared.f64 	%fd805, [%r358+824];
	ld.shared.f64 	%fd806, [%r358+952];
	ld.shared.f64 	%fd807, [%r362+3584];
	ld.shared.f64 	%fd808, [%r362+3592];
	ld.shared.f64 	%fd809, [%r362+3600];
	ld.shared.f64 	%fd810, [%r362+3608];
	ld.shared.f64 	%fd811, [%r362+3616];
	ld.shared.f64 	%fd812, [%r362+3624];
	ld.shared.f64 	%fd813, [%r362+3632];
	ld.shared.f64 	%fd814, [%r362+3640];
	fma.rn.f64 	%fd815, %fd799, %fd807, %fd735;
	fma.rn.f64 	%fd816, %fd799, %fd808, %fd736;
	fma.rn.f64 	%fd817, %fd799, %fd809, %fd737;
	fma.rn.f64 	%fd818, %fd799, %fd810, %fd738;
	fma.rn.f64 	%fd819, %fd799, %fd811, %fd739;
	fma.rn.f64 	%fd820, %fd799, %fd812, %fd740;
	fma.rn.f64 	%fd821, %fd799, %fd813, %fd741;
	fma.rn.f64 	%fd822, %fd799, %fd814, %fd742;
	fma.rn.f64 	%fd823, %fd800, %fd807, %fd743;
	fma.rn.f64 	%fd824, %fd800, %fd808, %fd744;
	fma.rn.f64 	%fd825, %fd800, %fd809, %fd745;
	fma.rn.f64 	%fd826, %fd800, %fd810, %fd746;
	fma.rn.f64 	%fd827, %fd800, %fd811, %fd747;
	fma.rn.f64 	%fd828, %fd800, %fd812, %fd748;
	fma.rn.f64 	%fd829, %fd800, %fd813, %fd749;
	fma.rn.f64 	%fd830, %fd800, %fd814, %fd750;
	fma.rn.f64 	%fd831, %fd801, %fd807, %fd751;
	fma.rn.f64 	%fd832, %fd801, %fd808, %fd752;
	fma.rn.f64 	%fd833, %fd801, %fd809, %fd753;
	fma.rn.f64 	%fd834, %fd801, %fd810, %fd754;
	fma.rn.f64 	%fd835, %fd801, %fd811, %fd755;
	fma.rn.f64 	%fd836, %fd801, %fd812, %fd756;
	fma.rn.f64 	%fd837, %fd801, %fd813, %fd757;
	fma.rn.f64 	%fd838, %fd801, %fd814, %fd758;
	fma.rn.f64 	%fd839, %fd802, %fd807, %fd759;
	fma.rn.f64 	%fd840, %fd802, %fd808, %fd760;
	fma.rn.f64 	%fd841, %fd802, %fd809, %fd761;
	fma.rn.f64 	%fd842, %fd802, %fd810, %fd762;
	fma.rn.f64 	%fd843, %fd802, %fd811, %fd763;
	fma.rn.f64 	%fd844, %fd802, %fd812, %fd764;
	fma.rn.f64 	%fd845, %fd802, %fd813, %fd765;
	fma.rn.f64 	%fd846, %fd802, %fd814, %fd766;
	fma.rn.f64 	%fd847, %fd803, %fd807, %fd767;
	fma.rn.f64 	%fd848, %fd803, %fd808, %fd768;
	fma.rn.f64 	%fd849, %fd803, %fd809, %fd769;
	fma.rn.f64 	%fd850, %fd803, %fd810, %fd770;
	fma.rn.f64 	%fd851, %fd803, %fd811, %fd771;
	fma.rn.f64 	%fd852, %fd803, %fd812, %fd772;
	fma.rn.f64 	%fd853, %fd803, %fd813, %fd773;
	fma.rn.f64 	%fd854, %fd803, %fd814, %fd774;
	fma.rn.f64 	%fd855, %fd804, %fd807, %fd775;
	fma.rn.f64 	%fd856, %fd804, %fd808, %fd776;
	fma.rn.f64 	%fd857, %fd804, %fd809, %fd777;
	fma.rn.f64 	%fd858, %fd804, %fd810, %fd778;
	fma.rn.f64 	%fd859, %fd804, %fd811, %fd779;
	fma.rn.f64 	%fd860, %fd804, %fd812, %fd780;
	fma.rn.f64 	%fd861, %fd804, %fd813, %fd781;
	fma.rn.f64 	%fd862, %fd804, %fd814, %fd782;
	fma.rn.f64 	%fd863, %fd805, %fd807, %fd783;
	fma.rn.f64 	%fd864, %fd805, %fd808, %fd784;
	fma.rn.f64 	%fd865, %fd805, %fd809, %fd785;
	fma.rn.f64 	%fd866, %fd805, %fd810, %fd786;
	fma.rn.f64 	%fd867, %fd805, %fd811, %fd787;
	fma.rn.f64 	%fd868, %fd805, %fd812, %fd788;
	fma.rn.f64 	%fd869, %fd805, %fd813, %fd789;
	fma.rn.f64 	%fd870, %fd805, %fd814, %fd790;
	fma.rn.f64 	%fd871, %fd806, %fd807, %fd791;
	fma.rn.f64 	%fd872, %fd806, %fd808, %fd792;
	fma.rn.f64 	%fd873, %fd806, %fd809, %fd793;
	fma.rn.f64 	%fd874, %fd806, %fd810, %fd794;
	fma.rn.f64 	%fd875, %fd806, %fd811, %fd795;
	fma.rn.f64 	%fd876, %fd806, %fd812, %fd796;
	fma.rn.f64 	%fd877, %fd806, %fd813, %fd797;
	fma.rn.f64 	%fd878, %fd806, %fd814, %fd798;
	ld.shared.f64 	%fd879, [%r358+64];
	ld.shared.f64 	%fd880, [%r358+192];
	ld.shared.f64 	%fd881, [%r358+320];
	ld.shared.f64 	%fd882, [%r358+448];
	ld.shared.f64 	%fd883, [%r358+576];
	ld.shared.f64 	%fd884, [%r358+704];
	ld.shared.f64 	%fd885, [%r358+832];
	ld.shared.f64 	%fd886, [%r358+960];
	ld.shared.f64 	%fd887, [%r362+4096];
	ld.shared.f64 	%fd888, [%r362+4104];
	ld.shared.f64 	%fd889, [%r362+4112];
	ld.shared.f64 	%fd890, [%r362+4120];
	ld.shared.f64 	%fd891, [%r362+4128];
	ld.shared.f64 	%fd892, [%r362+4136];
	ld.shared.f64 	%fd893, [%r362+4144];
	ld.shared.f64 	%fd894, [%r362+4152];
	fma.rn.f64 	%fd895, %fd879, %fd887, %fd815;
	fma.rn.f64 	%fd896, %fd879, %fd888, %fd816;
	fma.rn.f64 	%fd897, %fd879, %fd889, %fd817;
	fma.rn.f64 	%fd898, %fd879, %fd890, %fd818;
	fma.rn.f64 	%fd899, %fd879, %fd891, %fd819;
	fma.rn.f64 	%fd900, %fd879, %fd892, %fd820;
	fma.rn.f64 	%fd901, %fd879, %fd893, %fd821;
	fma.rn.f64 	%fd902, %fd879, %fd894, %fd822;
	fma.rn.f64 	%fd903, %fd880, %fd887, %fd823;
	fma.rn.f64 	%fd904, %fd880, %fd888, %fd824;
	fma.rn.f64 	%fd905, %fd880, %fd889, %fd825;
	fma.rn.f64 	%fd906, %fd880, %fd890, %fd826;
	fma.rn.f64 	%fd907, %fd880, %fd891, %fd827;
	fma.rn.f64 	%fd908, %fd880, %fd892, %fd828;
	fma.rn.f64 	%fd909, %fd880, %fd893, %fd829;
	fma.rn.f64 	%fd910, %fd880, %fd894, %fd830;
	fma.rn.f64 	%fd911, %fd881, %fd887, %fd831;
	fma.rn.f64 	%fd912, %fd881, %fd888, %fd832;
	fma.rn.f64 	%fd913, %fd881, %fd889, %fd833;
	fma.rn.f64 	%fd914, %fd881, %fd890, %fd834;
	fma.rn.f64 	%fd915, %fd881, %fd891, %fd835;
	fma.rn.f64 	%fd916, %fd881, %fd892, %fd836;
	fma.rn.f64 	%fd917, %fd881, %fd893, %fd837;
	fma.rn.f64 	%fd918, %fd881, %fd894, %fd838;
	fma.rn.f64 	%fd919, %fd882, %fd887, %fd839;
	fma.rn.f64 	%fd920, %fd882, %fd888, %fd840;
	fma.rn.f64 	%fd921, %fd882, %fd889, %fd841;
	fma.rn.f64 	%fd922, %fd882, %fd890, %fd842;
	fma.rn.f64 	%fd923, %fd882, %fd891, %fd843;
	fma.rn.f64 	%fd924, %fd882, %fd892, %fd844;
	fma.rn.f64 	%fd925, %fd882, %fd893, %fd845;
	fma.rn.f64 	%fd926, %fd882, %fd894, %fd846;
	fma.rn.f64 	%fd927, %fd883, %fd887, %fd847;
	fma.rn.f64 	%fd928, %fd883, %fd888, %fd848;
	fma.rn.f64 	%fd929, %fd883, %fd889, %fd849;
	fma.rn.f64 	%fd930, %fd883, %fd890, %fd850;
	fma.rn.f64 	%fd931, %fd883, %fd891, %fd851;
	fma.rn.f64 	%fd932, %fd883, %fd892, %fd852;
	fma.rn.f64 	%fd933, %fd883, %fd893, %fd853;
	fma.rn.f64 	%fd934, %fd883, %fd894, %fd854;
	fma.rn.f64 	%fd935, %fd884, %fd887, %fd855;
	fma.rn.f64 	%fd936, %fd884, %fd888, %fd856;
	fma.rn.f64 	%fd937, %fd884, %fd889, %fd857;
	fma.rn.f64 	%fd938, %fd884, %fd890, %fd858;
	fma.rn.f64 	%fd939, %fd884, %fd891, %fd859;
	fma.rn.f64 	%fd940, %fd884, %fd892, %fd860;
	fma.rn.f64 	%fd941, %fd884, %fd893, %fd861;
	fma.rn.f64 	%fd942, %fd884, %fd894, %fd862;
	fma.rn.f64 	%fd943, %fd885, %fd887, %fd863;
	fma.rn.f64 	%fd944, %fd885, %fd888, %fd864;
	fma.rn.f64 	%fd945, %fd885, %fd889, %fd865;
	fma.rn.f64 	%fd946, %fd885, %fd890, %fd866;
	fma.rn.f64 	%fd947, %fd885, %fd891, %fd867;
	fma.rn.f64 	%fd948, %fd885, %fd892, %fd868;
	fma.rn.f64 	%fd949, %fd885, %fd893, %fd869;
	fma.rn.f64 	%fd950, %fd885, %fd894, %fd870;
	fma.rn.f64 	%fd951, %fd886, %fd887, %fd871;
	fma.rn.f64 	%fd952, %fd886, %fd888, %fd872;
	fma.rn.f64 	%fd953, %fd886, %fd889, %fd873;
	fma.rn.f64 	%fd954, %fd886, %fd890, %fd874;
	fma.rn.f64 	%fd955, %fd886, %fd891, %fd875;
	fma.rn.f64 	%fd956, %fd886, %fd892, %fd876;
	fma.rn.f64 	%fd957, %fd886, %fd893, %fd877;
	fma.rn.f64 	%fd958, %fd886, %fd894, %fd878;
	ld.shared.f64 	%fd959, [%r358+72];
	ld.shared.f64 	%fd960, [%r358+200];
	ld.shared.f64 	%fd961, [%r358+328];
	ld.shared.f64 	%fd962, [%r358+456];
	ld.shared.f64 	%fd963, [%r358+584];
	ld.shared.f64 	%fd964, [%r358+712];
	ld.shared.f64 	%fd965, [%r358+840];
	ld.shared.f64 	%fd966, [%r358+968];
	ld.shared.f64 	%fd967, [%r362+4608];
	ld.shared.f64 	%fd968, [%r362+4616];
	ld.shared.f64 	%fd969, [%r362+4624];
	ld.shared.f64 	%fd970, [%r362+4632];
	ld.shared.f64 	%fd971, [%r362+4640];
	ld.shared.f64 	%fd972, [%r362+4648];
	ld.shared.f64 	%fd973, [%r362+4656];
	ld.shared.f64 	%fd974, [%r362+4664];
	fma.rn.f64 	%fd975, %fd959, %fd967, %fd895;
	fma.rn.f64 	%fd976, %fd959, %fd968, %fd896;
	fma.rn.f64 	%fd977, %fd959, %fd969, %fd897;
	fma.rn.f64 	%fd978, %fd959, %fd970, %fd898;
	fma.rn.f64 	%fd979, %fd959, %fd971, %fd899;
	fma.rn.f64 	%fd980, %fd959, %fd972, %fd900;
	fma.rn.f64 	%fd981, %fd959, %fd973, %fd901;
	fma.rn.f64 	%fd982, %fd959, %fd974, %fd902;
	fma.rn.f64 	%fd983, %fd960, %fd967, %fd903;
	fma.rn.f64 	%fd984, %fd960, %fd968, %fd904;
	fma.rn.f64 	%fd985, %fd960, %fd969, %fd905;
	fma.rn.f64 	%fd986, %fd960, %fd970, %fd906;
	fma.rn.f64 	%fd987, %fd960, %fd971, %fd907;
	fma.rn.f64 	%fd988, %fd960, %fd972, %fd908;
	fma.rn.f64 	%fd989, %fd960, %fd973, %fd909;
	fma.rn.f64 	%fd990, %fd960, %fd974, %fd910;
	fma.rn.f64 	%fd991, %fd961, %fd967, %fd911;
	fma.rn.f64 	%fd992, %fd961, %fd968, %fd912;
	fma.rn.f64 	%fd993, %fd961, %fd969, %fd913;
	fma.rn.f64 	%fd994, %fd961, %fd970, %fd914;
	fma.rn.f64 	%fd995, %fd961, %fd971, %fd915;
	fma.rn.f64 	%fd996, %fd961, %fd972, %fd916;
	fma.rn.f64 	%fd997, %fd961, %fd973, %fd917;
	fma.rn.f64 	%fd998, %fd961, %fd974, %fd918;
	fma.rn.f64 	%fd999, %fd962, %fd967, %fd919;
	fma.rn.f64 	%fd1000, %fd962, %fd968, %fd920;
	fma.rn.f64 	%fd1001, %fd962, %fd969, %fd921;
	fma.rn.f64 	%fd1002, %fd962, %fd970, %fd922;
	fma.rn.f64 	%fd1003, %fd962, %fd971, %fd923;
	fma.rn.f64 	%fd1004, %fd962, %fd972, %fd924;
	fma.rn.f64 	%fd1005, %fd962, %fd973, %fd925;
	fma.rn.f64 	%fd1006, %fd962, %fd974, %fd926;
	fma.rn.f64 	%fd1007, %fd963, %fd967, %fd927;
	fma.rn.f64 	%fd1008, %fd963, %fd968, %fd928;
	fma.rn.f64 	%fd1009, %fd963, %fd969, %fd929;
	fma.rn.f64 	%fd1010, %fd963, %fd970, %fd930;
	fma.rn.f64 	%fd1011, %fd963, %fd971, %fd931;
	fma.rn.f64 	%fd1012, %fd963, %fd972, %fd932;
	fma.rn.f64 	%fd1013, %fd963, %fd973, %fd933;
	fma.rn.f64 	%fd1014, %fd963, %fd974, %fd934;
	fma.rn.f64 	%fd1015, %fd964, %fd967, %fd935;
	fma.rn.f64 	%fd1016, %fd964, %fd968, %fd936;
	fma.rn.f64 	%fd1017, %fd964, %fd969, %fd937;
	fma.rn.f64 	%fd1018, %fd964, %fd970, %fd938;
	fma.rn.f64 	%fd1019, %fd964, %fd971, %fd939;
	fma.rn.f64 	%fd1020, %fd964, %fd972, %fd940;
	fma.rn.f64 	%fd1021, %fd964, %fd973, %fd941;
	fma.rn.f64 	%fd1022, %fd964, %fd974, %fd942;
	fma.rn.f64 	%fd1023, %fd965, %fd967, %fd943;
	fma.rn.f64 	%fd1024, %fd965, %fd968, %fd944;
	fma.rn.f64 	%fd1025, %fd965, %fd969, %fd945;
	fma.rn.f64 	%fd1026, %fd965, %fd970, %fd946;
	fma.rn.f64 	%fd1027, %fd965, %fd971, %fd947;
	fma.rn.f64 	%fd1028, %fd965, %fd972, %fd948;
	fma.rn.f64 	%fd1029, %fd965, %fd973, %fd949;
	fma.rn.f64 	%fd1030, %fd965, %fd974, %fd950;
	fma.rn.f64 	%fd1031, %fd966, %fd967, %fd951;
	fma.rn.f64 	%fd1032, %fd966, %fd968, %fd952;
	fma.rn.f64 	%fd1033, %fd966, %fd969, %fd953;
	fma.rn.f64 	%fd1034, %fd966, %fd970, %fd954;
	fma.rn.f64 	%fd1035, %fd966, %fd971, %fd955;
	fma.rn.f64 	%fd1036, %fd966, %fd972, %fd956;
	fma.rn.f64 	%fd1037, %fd966, %fd973, %fd957;
	fma.rn.f64 	%fd1038, %fd966, %fd974, %fd958;
	ld.shared.f64 	%fd1039, [%r358+80];
	ld.shared.f64 	%fd1040, [%r358+208];
	ld.shared.f64 	%fd1041, [%r358+336];
	ld.shared.f64 	%fd1042, [%r358+464];
	ld.shared.f64 	%fd1043, [%r358+592];
	ld.shared.f64 	%fd1044, [%r358+720];
	ld.shared.f64 	%fd1045, [%r358+848];
	ld.shared.f64 	%fd1046, [%r358+976];
	ld.shared.f64 	%fd1047, [%r362+5120];
	ld.shared.f64 	%fd1048, [%r362+5128];
	ld.shared.f64 	%fd1049, [%r362+5136];
	ld.shared.f64 	%fd1050, [%r362+5144];
	ld.shared.f64 	%fd1051, [%r362+5152];
	ld.shared.f64 	%fd1052, [%r362+5160];
	ld.shared.f64 	%fd1053, [%r362+5168];
	ld.shared.f64 	%fd1054, [%r362+5176];
	fma.rn.f64 	%fd1055, %fd1039, %fd1047, %fd975;
	fma.rn.f64 	%fd1056, %fd1039, %fd1048, %fd976;
	fma.rn.f64 	%fd1057, %fd1039, %fd1049, %fd977;
	fma.rn.f64 	%fd1058, %fd1039, %fd1050, %fd978;
	fma.rn.f64 	%fd1059, %fd1039, %fd1051, %fd979;
	fma.rn.f64 	%fd1060, %fd1039, %fd1052, %fd980;
	fma.rn.f64 	%fd1061, %fd1039, %fd1053, %fd981;
	fma.rn.f64 	%fd1062, %fd1039, %fd1054, %fd982;
	fma.rn.f64 	%fd1063, %fd1040, %fd1047, %fd983;
	fma.rn.f64 	%fd1064, %fd1040, %fd1048, %fd984;
	fma.rn.f64 	%fd1065, %fd1040, %fd1049, %fd985;
	fma.rn.f64 	%fd1066, %fd1040, %fd1050, %fd986;
	fma.rn.f64 	%fd1067, %fd1040, %fd1051, %fd987;
	fma.rn.f64 	%fd1068, %fd1040, %fd1052, %fd988;
	fma.rn.f64 	%fd1069, %fd1040, %fd1053, %fd989;
	fma.rn.f64 	%fd1070, %fd1040, %fd1054, %fd990;
	fma.rn.f64 	%fd1071, %fd1041, %fd1047, %fd991;
	fma.rn.f64 	%fd1072, %fd1041, %fd1048, %fd992;
	fma.rn.f64 	%fd1073, %fd1041, %fd1049, %fd993;
	fma.rn.f64 	%fd1074, %fd1041, %fd1050, %fd994;
	fma.rn.f64 	%fd1075, %fd1041, %fd1051, %fd995;
	fma.rn.f64 	%fd1076, %fd1041, %fd1052, %fd996;
	fma.rn.f64 	%fd1077, %fd1041, %fd1053, %fd997;
	fma.rn.f64 	%fd1078, %fd1041, %fd1054, %fd998;
	fma.rn.f64 	%fd1079, %fd1042, %fd1047, %fd999;
	fma.rn.f64 	%fd1080, %fd1042, %fd1048, %fd1000;
	fma.rn.f64 	%fd1081, %fd1042, %fd1049, %fd1001;
	fma.rn.f64 	%fd1082, %fd1042, %fd1050, %fd1002;
	fma.rn.f64 	%fd1083, %fd1042, %fd1051, %fd1003;
	fma.rn.f64 	%fd1084, %fd1042, %fd1052, %fd1004;
	fma.rn.f64 	%fd1085, %fd1042, %fd1053, %fd1005;
	fma.rn.f64 	%fd1086, %fd1042, %fd1054, %fd1006;
	fma.rn.f64 	%fd1087, %fd1043, %fd1047, %fd1007;
	fma.rn.f64 	%fd1088, %fd1043, %fd1048, %fd1008;
	fma.rn.f64 	%fd1089, %fd1043, %fd1049, %fd1009;
	fma.rn.f64 	%fd1090, %fd1043, %fd1050, %fd1010;
	fma.rn.f64 	%fd1091, %fd1043, %fd1051, %fd1011;
	fma.rn.f64 	%fd1092, %fd1043, %fd1052, %fd1012;
	fma.rn.f64 	%fd1093, %fd1043, %fd1053, %fd1013;
	fma.rn.f64 	%fd1094, %fd1043, %fd1054, %fd1014;
	fma.rn.f64 	%fd1095, %fd1044, %fd1047, %fd1015;
	fma.rn.f64 	%fd1096, %fd1044, %fd1048, %fd1016;
	fma.rn.f64 	%fd1097, %fd1044, %fd1049, %fd1017;
	fma.rn.f64 	%fd1098, %fd1044, %fd1050, %fd1018;
	fma.rn.f64 	%fd1099, %fd1044, %fd1051, %fd1019;
	fma.rn.f64 	%fd1100, %fd1044, %fd1052, %fd1020;
	fma.rn.f64 	%fd1101, %fd1044, %fd1053, %fd1021;
	fma.rn.f64 	%fd1102, %fd1044, %fd1054, %fd1022;
	fma.rn.f64 	%fd1103, %fd1045, %fd1047, %fd1023;
	fma.rn.f64 	%fd1104, %fd1045, %fd1048, %fd1024;
	fma.rn.f64 	%fd1105, %fd1045, %fd1049, %fd1025;
	fma.rn.f64 	%fd1106, %fd1045, %fd1050, %fd1026;
	fma.rn.f64 	%fd1107, %fd1045, %fd1051, %fd1027;
	fma.rn.f64 	%fd1108, %fd1045, %fd1052, %fd1028;
	fma.rn.f64 	%fd1109, %fd1045, %fd1053, %fd1029;
	fma.rn.f64 	%fd1110, %fd1045, %fd1054, %fd1030;
	fma.rn.f64 	%fd1111, %fd1046, %fd1047, %fd1031;
	fma.rn.f64 	%fd1112, %fd1046, %fd1048, %fd1032;
	fma.rn.f64 	%fd1113, %fd1046, %fd1049, %fd1033;
	fma.rn.f64 	%fd1114, %fd1046, %fd1050, %fd1034;
	fma.rn.f64 	%fd1115, %fd1046, %fd1051, %fd1035;
	fma.rn.f64 	%fd1116, %fd1046, %fd1052, %fd1036;
	fma.rn.f64 	%fd1117, %fd1046, %fd1053, %fd1037;
	fma.rn.f64 	%fd1118, %fd1046, %fd1054, %fd1038;
	ld.shared.f64 	%fd1119, [%r358+88];
	ld.shared.f64 	%fd1120, [%r358+216];
	ld.shared.f64 	%fd1121, [%r358+344];
	ld.shared.f64 	%fd1122, [%r358+472];
	ld.shared.f64 	%fd1123, [%r358+600];
	ld.shared.f64 	%fd1124, [%r358+728];
	ld.shared.f64 	%fd1125, [%r358+856];
	ld.shared.f64 	%fd1126, [%r358+984];
	ld.shared.f64 	%fd1127, [%r362+5632];
	ld.shared.f64 	%fd1128, [%r362+5640];
	ld.shared.f64 	%fd1129, [%r362+5648];
	ld.shared.f64 	%fd1130, [%r362+5656];
	ld.shared.f64 	%fd1131, [%r362+5664];
	ld.shared.f64 	%fd1132, [%r362+5672];
	ld.shared.f64 	%fd1133, [%r362+5680];
	ld.shared.f64 	%fd1134, [%r362+5688];
	fma.rn.f64 	%fd1135, %fd1119, %fd1127, %fd1055;
	fma.rn.f64 	%fd1136, %fd1119, %fd1128, %fd1056;
	fma.rn.f64 	%fd1137, %fd1119, %fd1129, %fd1057;
	fma.rn.f64 	%fd1138, %fd1119, %fd1130, %fd1058;
	fma.rn.f64 	%fd1139, %fd1119, %fd1131, %fd1059;
	fma.rn.f64 	%fd1140, %fd1119, %fd1132, %fd1060;
	fma.rn.f64 	%fd1141, %fd1119, %fd1133, %fd1061;
	fma.rn.f64 	%fd1142, %fd1119, %fd1134, %fd1062;
	fma.rn.f64 	%fd1143, %fd1120, %fd1127, %fd1063;
	fma.rn.f64 	%fd1144, %fd1120, %fd1128, %fd1064;
	fma.rn.f64 	%fd1145, %fd1120, %fd1129, %fd1065;
	fma.rn.f64 	%fd1146, %fd1120, %fd1130, %fd1066;
	fma.rn.f64 	%fd1147, %fd1120, %fd1131, %fd1067;
	fma.rn.f64 	%fd1148, %fd1120, %fd1132, %fd1068;
	fma.rn.f64 	%fd1149, %fd1120, %fd1133, %fd1069;
	fma.rn.f64 	%fd1150, %fd1120, %fd1134, %fd1070;
	fma.rn.f64 	%fd1151, %fd1121, %fd1127, %fd1071;
	fma.rn.f64 	%fd1152, %fd1121, %fd1128, %fd1072;
	fma.rn.f64 	%fd1153, %fd1121, %fd1129, %fd1073;
	fma.rn.f64 	%fd1154, %fd1121, %fd1130, %fd1074;
	fma.rn.f64 	%fd1155, %fd1121, %fd1131, %fd1075;
	fma.rn.f64 	%fd1156, %fd1121, %fd1132, %fd1076;
	fma.rn.f64 	%fd1157, %fd1121, %fd1133, %fd1077;
	fma.rn.f64 	%fd1158, %fd1121, %fd1134, %fd1078;
	fma.rn.f64 	%fd1159, %fd1122, %fd1127, %fd1079;
	fma.rn.f64 	%fd1160, %fd1122, %fd1128, %fd1080;
	fma.rn.f64 	%fd1161, %fd1122, %fd1129, %fd1081;
	fma.rn.f64 	%fd1162, %fd1122, %fd1130, %fd1082;
	fma.rn.f64 	%fd1163, %fd1122, %fd1131, %fd1083;
	fma.rn.f64 	%fd1164, %fd1122, %fd1132, %fd1084;
	fma.rn.f64 	%fd1165, %fd1122, %fd1133, %fd1085;
	fma.rn.f64 	%fd1166, %fd1122, %fd1134, %fd1086;
	fma.rn.f64 	%fd1167, %fd1123, %fd1127, %fd1087;
	fma.rn.f64 	%fd1168, %fd1123, %fd1128, %fd1088;
	fma.rn.f64 	%fd1169, %fd1123, %fd1129, %fd1089;
	fma.rn.f64 	%fd1170, %fd1123, %fd1130, %fd1090;
	fma.rn.f64 	%fd1171, %fd1123, %fd1131, %fd1091;
	fma.rn.f64 	%fd1172, %fd1123, %fd1132, %fd1092;
	fma.rn.f64 	%fd1173, %fd1123, %fd1133, %fd1093;
	fma.rn.f64 	%fd1174, %fd1123, %fd1134, %fd1094;
	fma.rn.f64 	%fd1175, %fd1124, %fd1127, %fd1095;
	fma.rn.f64 	%fd1176, %fd1124, %fd1128, %fd1096;
	fma.rn.f64 	%fd1177, %fd1124, %fd1129, %fd1097;
	fma.rn.f64 	%fd1178, %fd1124, %fd1130, %fd1098;
	fma.rn.f64 	%fd1179, %fd1124, %fd1131, %fd1099;
	fma.rn.f64 	%fd1180, %fd1124, %fd1132, %fd1100;
	fma.rn.f64 	%fd1181, %fd1124, %fd1133, %fd1101;
	fma.rn.f64 	%fd1182, %fd1124, %fd1134, %fd1102;
	fma.rn.f64 	%fd1183, %fd1125, %fd1127, %fd1103;
	fma.rn.f64 	%fd1184, %fd1125, %fd1128, %fd1104;
	fma.rn.f64 	%fd1185, %fd1125, %fd1129, %fd1105;
	fma.rn.f64 	%fd1186, %fd1125, %fd1130, %fd1106;
	fma.rn.f64 	%fd1187, %fd1125, %fd1131, %fd1107;
	fma.rn.f64 	%fd1188, %fd1125, %fd1132, %fd1108;
	fma.rn.f64 	%fd1189, %fd1125, %fd1133, %fd1109;
	fma.rn.f64 	%fd1190, %fd1125, %fd1134, %fd1110;
	fma.rn.f64 	%fd1191, %fd1126, %fd1127, %fd1111;
	fma.rn.f64 	%fd1192, %fd1126, %fd1128, %fd1112;
	fma.rn.f64 	%fd1193, %fd1126, %fd1129, %fd1113;
	fma.rn.f64 	%fd1194, %fd1126, %fd1130, %fd1114;
	fma.rn.f64 	%fd1195, %fd1126, %fd1131, %fd1115;
	fma.rn.f64 	%fd1196, %fd1126, %fd1132, %fd1116;
	fma.rn.f64 	%fd1197, %fd1126, %fd1133, %fd1117;
	fma.rn.f64 	%fd1198, %fd1126, %fd1134, %fd1118;
	ld.shared.f64 	%fd1199, [%r358+96];
	ld.shared.f64 	%fd1200, [%r358+224];
	ld.shared.f64 	%fd1201, [%r358+352];
	ld.shared.f64 	%fd1202, [%r358+480];
	ld.shared.f64 	%fd1203, [%r358+608];
	ld.shared.f64 	%fd1204, [%r358+736];
	ld.shared.f64 	%fd1205, [%r358+864];
	ld.shared.f64 	%fd1206, [%r358+992];
	ld.shared.f64 	%fd1207, [%r362+6144];
	ld.shared.f64 	%fd1208, [%r362+6152];
	ld.shared.f64 	%fd1209, [%r362+6160];
	ld.shared.f64 	%fd1210, [%r362+6168];
	ld.shared.f64 	%fd1211, [%r362+6176];
	ld.shared.f64 	%fd1212, [%r362+6184];
	ld.shared.f64 	%fd1213, [%r362+6192];
	ld.shared.f64 	%fd1214, [%r362+6200];
	fma.rn.f64 	%fd1215, %fd1199, %fd1207, %fd1135;
	fma.rn.f64 	%fd1216, %fd1199, %fd1208, %fd1136;
	fma.rn.f64 	%fd1217, %fd1199, %fd1209, %fd1137;
	fma.rn.f64 	%fd1218, %fd1199, %fd1210, %fd1138;
	fma.rn.f64 	%fd1219, %fd1199, %fd1211, %fd1139;
	fma.rn.f64 	%fd1220, %fd1199, %fd1212, %fd1140;
	fma.rn.f64 	%fd1221, %fd1199, %fd1213, %fd1141;
	fma.rn.f64 	%fd1222, %fd1199, %fd1214, %fd1142;
	fma.rn.f64 	%fd1223, %fd1200, %fd1207, %fd1143;
	fma.rn.f64 	%fd1224, %fd1200, %fd1208, %fd1144;
	fma.rn.f64 	%fd1225, %fd1200, %fd1209, %fd1145;
	fma.rn.f64 	%fd1226, %fd1200, %fd1210, %fd1146;
	fma.rn.f64 	%fd1227, %fd1200, %fd1211, %fd1147;
	fma.rn.f64 	%fd1228, %fd1200, %fd1212, %fd1148;
	fma.rn.f64 	%fd1229, %fd1200, %fd1213, %fd1149;
	fma.rn.f64 	%fd1230, %fd1200, %fd1214, %fd1150;
	fma.rn.f64 	%fd1231, %fd1201, %fd1207, %fd1151;
	fma.rn.f64 	%fd1232, %fd1201, %fd1208, %fd1152;
	fma.rn.f64 	%fd1233, %fd1201, %fd1209, %fd1153;
	fma.rn.f64 	%fd1234, %fd1201, %fd1210, %fd1154;
	fma.rn.f64 	%fd1235, %fd1201, %fd1211, %fd1155;
	fma.rn.f64 	%fd1236, %fd1201, %fd1212, %fd1156;
	fma.rn.f64 	%fd1237, %fd1201, %fd1213, %fd1157;
	fma.rn.f64 	%fd1238, %fd1201, %fd1214, %fd1158;
	fma.rn.f64 	%fd1239, %fd1202, %fd1207, %fd1159;
	fma.rn.f64 	%fd1240, %fd1202, %fd1208, %fd1160;
	fma.rn.f64 	%fd1241, %fd1202, %fd1209, %fd1161;
	fma.rn.f64 	%fd1242, %fd1202, %fd1210, %fd1162;
	fma.rn.f64 	%fd1243, %fd1202, %fd1211, %fd1163;
	fma.rn.f64 	%fd1244, %fd1202, %fd1212, %fd1164;
	fma.rn.f64 	%fd1245, %fd1202, %fd1213, %fd1165;
	fma.rn.f64 	%fd1246, %fd1202, %fd1214, %fd1166;
	fma.rn.f64 	%fd1247, %fd1203, %fd1207, %fd1167;
	fma.rn.f64 	%fd1248, %fd1203, %fd1208, %fd1168;
	fma.rn.f64 	%fd1249, %fd1203, %fd1209, %fd1169;
	fma.rn.f64 	%fd1250, %fd1203, %fd1210, %fd1170;
	fma.rn.f64 	%fd1251, %fd1203, %fd1211, %fd1171;
	fma.rn.f64 	%fd1252, %fd1203, %fd1212, %fd1172;
	fma.rn.f64 	%fd1253, %fd1203, %fd1213, %fd1173;
	fma.rn.f64 	%fd1254, %fd1203, %fd1214, %fd1174;
	fma.rn.f64 	%fd1255, %fd1204, %fd1207, %fd1175;
	fma.rn.f64 	%fd1256, %fd1204, %fd1208, %fd1176;
	fma.rn.f64 	%fd1257, %fd1204, %fd1209, %fd1177;
	fma.rn.f64 	%fd1258, %fd1204, %fd1210, %fd1178;
	fma.rn.f64 	%fd1259, %fd1204, %fd1211, %fd1179;
	fma.rn.f64 	%fd1260, %fd1204, %fd1212, %fd1180;
	fma.rn.f64 	%fd1261, %fd1204, %fd1213, %fd1181;
	fma.rn.f64 	%fd1262, %fd1204, %fd1214, %fd1182;
	fma.rn.f64 	%fd1263, %fd1205, %fd1207, %fd1183;
	fma.rn.f64 	%fd1264, %fd1205, %fd1208, %fd1184;
	fma.rn.f64 	%fd1265, %fd1205, %fd1209, %fd1185;
	fma.rn.f64 	%fd1266, %fd1205, %fd1210, %fd1186;
	fma.rn.f64 	%fd1267, %fd1205, %fd1211, %fd1187;
	fma.rn.f64 	%fd1268, %fd1205, %fd1212, %fd1188;
	fma.rn.f64 	%fd1269, %fd1205, %fd1213, %fd1189;
	fma.rn.f64 	%fd1270, %fd1205, %fd1214, %fd1190;
	fma.rn.f64 	%fd1271, %fd1206, %fd1207, %fd1191;
	fma.rn.f64 	%fd1272, %fd1206, %fd1208, %fd1192;
	fma.rn.f64 	%fd1273, %fd1206, %fd1209, %fd1193;
	fma.rn.f64 	%fd1274, %fd1206, %fd1210, %fd1194;
	fma.rn.f64 	%fd1275, %fd1206, %fd1211, %fd1195;
	fma.rn.f64 	%fd1276, %fd1206, %fd1212, %fd1196;
	fma.rn.f64 	%fd1277, %fd1206, %fd1213, %fd1197;
	fma.rn.f64 	%fd1278, %fd1206, %fd1214, %fd1198;
	ld.shared.f64 	%fd1279, [%r358+104];
	ld.shared.f64 	%fd1280, [%r358+232];
	ld.shared.f64 	%fd1281, [%r358+360];
	ld.shared.f64 	%fd1282, [%r358+488];
	ld.shared.f64 	%fd1283, [%r358+616];
	ld.shared.f64 	%fd1284, [%r358+744];
	ld.shared.f64 	%fd1285, [%r358+872];
	ld.shared.f64 	%fd1286, [%r358+1000];
	ld.shared.f64 	%fd1287, [%r362+6656];
	ld.shared.f64 	%fd1288, [%r362+6664];
	ld.shared.f64 	%fd1289, [%r362+6672];
	ld.shared.f64 	%fd1290, [%r362+6680];
	ld.shared.f64 	%fd1291, [%r362+6688];
	ld.shared.f64 	%fd1292, [%r362+6696];
	ld.shared.f64 	%fd1293, [%r362+6704];
	ld.shared.f64 	%fd1294, [%r362+6712];
	fma.rn.f64 	%fd1295, %fd1279, %fd1287, %fd1215;
	fma.rn.f64 	%fd1296, %fd1279, %fd1288, %fd1216;
	fma.rn.f64 	%fd1297, %fd1279, %fd1289, %fd1217;
	fma.rn.f64 	%fd1298, %fd1279, %fd1290, %fd1218;
	fma.rn.f64 	%fd1299, %fd1279, %fd1291, %fd1219;
	fma.rn.f64 	%fd1300, %fd1279, %fd1292, %fd1220;
	fma.rn.f64 	%fd1301, %fd1279, %fd1293, %fd1221;
	fma.rn.f64 	%fd1302, %fd1279, %fd1294, %fd1222;
	fma.rn.f64 	%fd1303, %fd1280, %fd1287, %fd1223;
	fma.rn.f64 	%fd1304, %fd1280, %fd1288, %fd1224;
	fma.rn.f64 	%fd1305, %fd1280, %fd1289, %fd1225;
	fma.rn.f64 	%fd1306, %fd1280, %fd1290, %fd1226;
	fma.rn.f64 	%fd1307, %fd1280, %fd1291, %fd1227;
	fma.rn.f64 	%fd1308, %fd1280, %fd1292, %fd1228;
	fma.rn.f64 	%fd1309, %fd1280, %fd1293, %fd1229;
	fma.rn.f64 	%fd1310, %fd1280, %fd1294, %fd1230;
	fma.rn.f64 	%fd1311, %fd1281, %fd1287, %fd1231;
	fma.rn.f64 	%fd1312, %fd1281, %fd1288, %fd1232;
	fma.rn.f64 	%fd1313, %fd1281, %fd1289, %fd1233;
	fma.rn.f64 	%fd1314, %fd1281, %fd1290, %fd1234;
	fma.rn.f64 	%fd1315, %fd1281, %fd1291, %fd1235;
	fma.rn.f64 	%fd1316, %fd1281, %fd1292, %fd1236;
	fma.rn.f64 	%fd1317, %fd1281, %fd1293, %fd1237;
	fma.rn.f64 	%fd1318, %fd1281, %fd1294, %fd1238;
	fma.rn.f64 	%fd1319, %fd1282, %fd1287, %fd1239;
	fma.rn.f64 	%fd1320, %fd1282, %fd1288, %fd1240;
	fma.rn.f64 	%fd1321, %fd1282, %fd1289, %fd1241;
	fma.rn.f64 	%fd1322, %fd1282, %fd1290, %fd1242;
	fma.rn.f64 	%fd1323, %fd1282, %fd1291, %fd1243;
	fma.rn.f64 	%fd1324, %fd1282, %fd1292, %fd1244;
	fma.rn.f64 	%fd1325, %fd1282, %fd1293, %fd1245;
	fma.rn.f64 	%fd1326, %fd1282, %fd1294, %fd1246;
	fma.rn.f64 	%fd1327, %fd1283, %fd1287, %fd1247;
	fma.rn.f64 	%fd1328, %fd1283, %fd1288, %fd1248;
	fma.rn.f64 	%fd1329, %fd1283, %fd1289, %fd1249;
	fma.rn.f64 	%fd1330, %fd1283, %fd1290, %fd1250;
	fma.rn.f64 	%fd1331, %fd1283, %fd1291, %fd1251;
	fma.rn.f64 	%fd1332, %fd1283, %fd1292, %fd1252;
	fma.rn.f64 	%fd1333, %fd1283, %fd1293, %fd1253;
	fma.rn.f64 	%fd1334, %fd1283, %fd1294, %fd1254;
	fma.rn.f64 	%fd1335, %fd1284, %fd1287, %fd1255;
	fma.rn.f64 	%fd1336, %fd1284, %fd1288, %fd1256;
	fma.rn.f64 	%fd1337, %fd1284, %fd1289, %fd1257;
	fma.rn.f64 	%fd1338, %fd1284, %fd1290, %fd1258;
	fma.rn.f64 	%fd1339, %fd1284, %fd1291, %fd1259;
	fma.rn.f64 	%fd1340, %fd1284, %fd1292, %fd1260;
	fma.rn.f64 	%fd1341, %fd1284, %fd1293, %fd1261;
	fma.rn.f64 	%fd1342, %fd1284, %fd1294, %fd1262;
	fma.rn.f64 	%fd1343, %fd1285, %fd1287, %fd1263;
	fma.rn.f64 	%fd1344, %fd1285, %fd1288, %fd1264;
	fma.rn.f64 	%fd1345, %fd1285, %fd1289, %fd1265;
	fma.rn.f64 	%fd1346, %fd1285, %fd1290, %fd1266;
	fma.rn.f64 	%fd1347, %fd1285, %fd1291, %fd1267;
	fma.rn.f64 	%fd1348, %fd1285, %fd1292, %fd1268;
	fma.rn.f64 	%fd1349, %fd1285, %fd1293, %fd1269;
	fma.rn.f64 	%fd1350, %fd1285, %fd1294, %fd1270;
	fma.rn.f64 	%fd1351, %fd1286, %fd1287, %fd1271;
	fma.rn.f64 	%fd1352, %fd1286, %fd1288, %fd1272;
	fma.rn.f64 	%fd1353, %fd1286, %fd1289, %fd1273;
	fma.rn.f64 	%fd1354, %fd1286, %fd1290, %fd1274;
	fma.rn.f64 	%fd1355, %fd1286, %fd1291, %fd1275;
	fma.rn.f64 	%fd1356, %fd1286, %fd1292, %fd1276;
	fma.rn.f64 	%fd1357, %fd1286, %fd1293, %fd1277;
	fma.rn.f64 	%fd1358, %fd1286, %fd1294, %fd1278;
	ld.shared.f64 	%fd1359, [%r358+112];
	ld.shared.f64 	%fd1360, [%r358+240];
	ld.shared.f64 	%fd1361, [%r358+368];
	ld.shared.f64 	%fd1362, [%r358+496];
	ld.shared.f64 	%fd1363, [%r358+624];
	ld.shared.f64 	%fd1364, [%r358+752];
	ld.shared.f64 	%fd1365, [%r358+880];
	ld.shared.f64 	%fd1366, [%r358+1008];
	ld.shared.f64 	%fd1367, [%r362+7168];
	ld.shared.f64 	%fd1368, [%r362+7176];
	ld.shared.f64 	%fd1369, [%r362+7184];
	ld.shared.f64 	%fd1370, [%r362+7192];
	ld.shared.f64 	%fd1371, [%r362+7200];
	ld.shared.f64 	%fd1372, [%r362+7208];
	ld.shared.f64 	%fd1373, [%r362+7216];
	ld.shared.f64 	%fd1374, [%r362+7224];
	fma.rn.f64 	%fd1375, %fd1359, %fd1367, %fd1295;
	fma.rn.f64 	%fd1376, %fd1359, %fd1368, %fd1296;
	fma.rn.f64 	%fd1377, %fd1359, %fd1369, %fd1297;
	fma.rn.f64 	%fd1378, %fd1359, %fd1370, %fd1298;
	fma.rn.f64 	%fd1379, %fd1359, %fd1371, %fd1299;
	fma.rn.f64 	%fd1380, %fd1359, %fd1372, %fd1300;
	fma.rn.f64 	%fd1381, %fd1359, %fd1373, %fd1301;
	fma.rn.f64 	%fd1382, %fd1359, %fd1374, %fd1302;
	fma.rn.f64 	%fd1383, %fd1360, %fd1367, %fd1303;
	fma.rn.f64 	%fd1384, %fd1360, %fd1368, %fd1304;
	fma.rn.f64 	%fd1385, %fd1360, %fd1369, %fd1305;
	fma.rn.f64 	%fd1386, %fd1360, %fd1370, %fd1306;
	fma.rn.f64 	%fd1387, %fd1360, %fd1371, %fd1307;
	fma.rn.f64 	%fd1388, %fd1360, %fd1372, %fd1308;
	fma.rn.f64 	%fd1389, %fd1360, %fd1373, %fd1309;
	fma.rn.f64 	%fd1390, %fd1360, %fd1374, %fd1310;
	fma.rn.f64 	%fd1391, %fd1361, %fd1367, %fd1311;
	fma.rn.f64 	%fd1392, %fd1361, %fd1368, %fd1312;
	fma.rn.f64 	%fd1393, %fd1361, %fd1369, %fd1313;
	fma.rn.f64 	%fd1394, %fd1361, %fd1370, %fd1314;
	fma.rn.f64 	%fd1395, %fd1361, %fd1371, %fd1315;
	fma.rn.f64 	%fd1396, %fd1361, %fd1372, %fd1316;
	fma.rn.f64 	%fd1397, %fd1361, %fd1373, %fd1317;
	fma.rn.f64 	%fd1398, %fd1361, %fd1374, %fd1318;
	fma.rn.f64 	%fd1399, %fd1362, %fd1367, %fd1319;
	fma.rn.f64 	%fd1400, %fd1362, %fd1368, %fd1320;
	fma.rn.f64 	%fd1401, %fd1362, %fd1369, %fd1321;
	fma.rn.f64 	%fd1402, %fd1362, %fd1370, %fd1322;
	fma.rn.f64 	%fd1403, %fd1362, %fd1371, %fd1323;
	fma.rn.f64 	%fd1404, %fd1362, %fd1372, %fd1324;
	fma.rn.f64 	%fd1405, %fd1362, %fd1373, %fd1325;
	fma.rn.f64 	%fd1406, %fd1362, %fd1374, %fd1326;
	fma.rn.f64 	%fd1407, %fd1363, %fd1367, %fd1327;
	fma.rn.f64 	%fd1408, %fd1363, %fd1368, %fd1328;
	fma.rn.f64 	%fd1409, %fd1363, %fd1369, %fd1329;
	fma.rn.f64 	%fd1410, %fd1363, %fd1370, %fd1330;
	fma.rn.f64 	%fd1411, %fd1363, %fd1371, %fd1331;
	fma.rn.f64 	%fd1412, %fd1363, %fd1372, %fd1332;
	fma.rn.f64 	%fd1413, %fd1363, %fd1373, %fd1333;
	fma.rn.f64 	%fd1414, %fd1363, %fd1374, %fd1334;
	fma.rn.f64 	%fd1415, %fd1364, %fd1367, %fd1335;
	fma.rn.f64 	%fd1416, %fd1364, %fd1368, %fd1336;
	fma.rn.f64 	%fd1417, %fd1364, %fd1369, %fd1337;
	fma.rn.f64 	%fd1418, %fd1364, %fd1370, %fd1338;
	fma.rn.f64 	%fd1419, %fd1364, %fd1371, %fd1339;
	fma.rn.f64 	%fd1420, %fd1364, %fd1372, %fd1340;
	fma.rn.f64 	%fd1421, %fd1364, %fd1373, %fd1341;
	fma.rn.f64 	%fd1422, %fd1364, %fd1374, %fd1342;
	fma.rn.f64 	%fd1423, %fd1365, %fd1367, %fd1343;
	fma.rn.f64 	%fd1424, %fd1365, %fd1368, %fd1344;
	fma.rn.f64 	%fd1425, %fd1365, %fd1369, %fd1345;
	fma.rn.f64 	%fd1426, %fd1365, %fd1370, %fd1346;
	fma.rn.f64 	%fd1427, %fd1365, %fd1371, %fd1347;
	fma.rn.f64 	%fd1428, %fd1365, %fd1372, %fd1348;
	fma.rn.f64 	%fd1429, %fd1365, %fd1373, %fd1349;
	fma.rn.f64 	%fd1430, %fd1365, %fd1374, %fd1350;
	fma.rn.f64 	%fd1431, %fd1366, %fd1367, %fd1351;
	fma.rn.f64 	%fd1432, %fd1366, %fd1368, %fd1352;
	fma.rn.f64 	%fd1433, %fd1366, %fd1369, %fd1353;
	fma.rn.f64 	%fd1434, %fd1366, %fd1370, %fd1354;
	fma.rn.f64 	%fd1435, %fd1366, %fd1371, %fd1355;
	fma.rn.f64 	%fd1436, %fd1366, %fd1372, %fd1356;
	fma.rn.f64 	%fd1437, %fd1366, %fd1373, %fd1357;
	fma.rn.f64 	%fd1438, %fd1366, %fd1374, %fd1358;
	ld.shared.f64 	%fd1439, [%r358+120];
	ld.shared.f64 	%fd1440, [%r358+248];
	ld.shared.f64 	%fd1441, [%r358+376];
	ld.shared.f64 	%fd1442, [%r358+504];
	ld.shared.f64 	%fd1443, [%r358+632];
	ld.shared.f64 	%fd1444, [%r358+760];
	ld.shared.f64 	%fd1445, [%r358+888];
	ld.shared.f64 	%fd1446, [%r358+1016];
	ld.shared.f64 	%fd1447, [%r362+7680];
	ld.shared.f64 	%fd1448, [%r362+7688];
	ld.shared.f64 	%fd1449, [%r362+7696];
	ld.shared.f64 	%fd1450, [%r362+7704];
	ld.shared.f64 	%fd1451, [%r362+7712];
	ld.shared.f64 	%fd1452, [%r362+7720];
	ld.shared.f64 	%fd1453, [%r362+7728];
	ld.shared.f64 	%fd1454, [%r362+7736];
	fma.rn.f64 	%fd1838, %fd1439, %fd1447, %fd1375;
	fma.rn.f64 	%fd1837, %fd1439, %fd1448, %fd1376;
	fma.rn.f64 	%fd1836, %fd1439, %fd1449, %fd1377;
	fma.rn.f64 	%fd1835, %fd1439, %fd1450, %fd1378;
	fma.rn.f64 	%fd1834, %fd1439, %fd1451, %fd1379;
	fma.rn.f64 	%fd1833, %fd1439, %fd1452, %fd1380;
	fma.rn.f64 	%fd1832, %fd1439, %fd1453, %fd1381;
	fma.rn.f64 	%fd1831, %fd1439, %fd1454, %fd1382;
	fma.rn.f64 	%fd1830, %fd1440, %fd1447, %fd1383;
	fma.rn.f64 	%fd1829, %fd1440, %fd1448, %fd1384;
	fma.rn.f64 	%fd1828, %fd1440, %fd1449, %fd1385;
	fma.rn.f64 	%fd1827, %fd1440, %fd1450, %fd1386;
	fma.rn.f64 	%fd1826, %fd1440, %fd1451, %fd1387;
	fma.rn.f64 	%fd1825, %fd1440, %fd1452, %fd1388;
	fma.rn.f64 	%fd1824, %fd1440, %fd1453, %fd1389;
	fma.rn.f64 	%fd1823, %fd1440, %fd1454, %fd1390;
	fma.rn.f64 	%fd1822, %fd1441, %fd1447, %fd1391;
	fma.rn.f64 	%fd1821, %fd1441, %fd1448, %fd1392;
	fma.rn.f64 	%fd1820, %fd1441, %fd1449, %fd1393;
	fma.rn.f64 	%fd1819, %fd1441, %fd1450, %fd1394;
	fma.rn.f64 	%fd1818, %fd1441, %fd1451, %fd1395;
	fma.rn.f64 	%fd1817, %fd1441, %fd1452, %fd1396;
	fma.rn.f64 	%fd1816, %fd1441, %fd1453, %fd1397;
	fma.rn.f64 	%fd1815, %fd1441, %fd1454, %fd1398;
	fma.rn.f64 	%fd1814, %fd1442, %fd1447, %fd1399;
	fma.rn.f64 	%fd1813, %fd1442, %fd1448, %fd1400;
	fma.rn.f64 	%fd1812, %fd1442, %fd1449, %fd1401;
	fma.rn.f64 	%fd1811, %fd1442, %fd1450, %fd1402;
	fma.rn.f64 	%fd1810, %fd1442, %fd1451, %fd1403;
	fma.rn.f64 	%fd1809, %fd1442, %fd1452, %fd1404;
	fma.rn.f64 	%fd1808, %fd1442, %fd1453, %fd1405;
	fma.rn.f64 	%fd1807, %fd1442, %fd1454, %fd1406;
	fma.rn.f64 	%fd1806, %fd1443, %fd1447, %fd1407;
	fma.rn.f64 	%fd1805, %fd1443, %fd1448, %fd1408;
	fma.rn.f64 	%fd1804, %fd1443, %fd1449, %fd1409;
	fma.rn.f64 	%fd1803, %fd1443, %fd1450, %fd1410;
	fma.rn.f64 	%fd1802, %fd1443, %fd1451, %fd1411;
	fma.rn.f64 	%fd1801, %fd1443, %fd1452, %fd1412;
	fma.rn.f64 	%fd1800, %fd1443, %fd1453, %fd1413;
	fma.rn.f64 	%fd1799, %fd1443, %fd1454, %fd1414;
	fma.rn.f64 	%fd1798, %fd1444, %fd1447, %fd1415;
	fma.rn.f64 	%fd1797, %fd1444, %fd1448, %fd1416;
	fma.rn.f64 	%fd1796, %fd1444, %fd1449, %fd1417;
	fma.rn.f64 	%fd1795, %fd1444, %fd1450, %fd1418;
	fma.rn.f64 	%fd1794, %fd1444, %fd1451, %fd1419;
	fma.rn.f64 	%fd1793, %fd1444, %fd1452, %fd1420;
	fma.rn.f64 	%fd1792, %fd1444, %fd1453, %fd1421;
	fma.rn.f64 	%fd1791, %fd1444, %fd1454, %fd1422;
	fma.rn.f64 	%fd1790, %fd1445, %fd1447, %fd1423;
	fma.rn.f64 	%fd1789, %fd1445, %fd1448, %fd1424;
	fma.rn.f64 	%fd1788, %fd1445, %fd1449, %fd1425;
	fma.rn.f64 	%fd1787, %fd1445, %fd1450, %fd1426;
	fma.rn.f64 	%fd1786, %fd1445, %fd1451, %fd1427;
	fma.rn.f64 	%fd1785, %fd1445, %fd1452, %fd1428;
	fma.rn.f64 	%fd1784, %fd1445, %fd1453, %fd1429;
	fma.rn.f64 	%fd1783, %fd1445, %fd1454, %fd1430;
	fma.rn.f64 	%fd1782, %fd1446, %fd1447, %fd1431;
	fma.rn.f64 	%fd1781, %fd1446, %fd1448, %fd1432;
	fma.rn.f64 	%fd1780, %fd1446, %fd1449, %fd1433;
	fma.rn.f64 	%fd1779, %fd1446, %fd1450, %fd1434;
	fma.rn.f64 	%fd1778, %fd1446, %fd1451, %fd1435;
	fma.rn.f64 	%fd1777, %fd1446, %fd1452, %fd1436;
	fma.rn.f64 	%fd1776, %fd1446, %fd1453, %fd1437;
	fma.rn.f64 	%fd1775, %fd1446, %fd1454, %fd1438;
	bar.sync 	0;
	add.s32 	%r743, %r743, 16;
	setp.lt.s32 	%p55, %r743, %r742;
	@%p55 bra 	$L__BB0_2;
$L__BB0_44:
	ld.param.u32 	%r621, [_Z20dgemm_2d_blocktilingILi64ELi64ELi16ELi8ELi8EEviiidPKdS1_dPd_param_0];
	mov.u32 	%r363, %tid.x;
	and.b32  	%r364, %r363, 1016;
	mov.u32 	%r365, %ctaid.y;
	shl.b32 	%r366, %r365, 6;
	add.s32 	%r367, %r366, %r364;
	setp.lt.s32 	%p56, %r367, %r621;
	@%p56 bra 	$L__BB0_45;
	bra.uni 	$L__BB0_61;
$L__BB0_45:
	ld.param.u32 	%r657, [_Z20dgemm_2d_blocktilingILi64ELi64ELi16ELi8ELi8EEviiidPKdS1_dPd_param_1];
	mov.u32 	%r368, %tid.x;
	shl.b32 	%r369, %r368, 3;
	and.b32  	%r370, %r369, 56;
	mov.u32 	%r371, %ctaid.x;
	shl.b32 	%r372, %r371, 6;
	or.b32  	%r373, %r370, %r372;
	setp.ge.s32 	%p57, %r373, %r657;
	@%p57 bra 	$L__BB0_47;
	ld.param.u64 	%rd287, [_Z20dgemm_2d_blocktilingILi64ELi64ELi16ELi8ELi8EEviiidPKdS1_dPd_param_7];
	ld.param.f64 	%fd1711, [_Z20dgemm_2d_blocktilingILi64ELi64ELi16ELi8ELi8EEviiidPKdS1_dPd_param_6];
	ld.param.f64 	%fd1647, [_Z20dgemm_2d_blocktilingILi64ELi64ELi16ELi8ELi8EEviiidPKdS1_dPd_param_3];
	ld.param.u32 	%r622, [_Z20dgemm_2d_blocktilingILi64ELi64ELi16ELi8ELi8EEviiidPKdS1_dPd_param_0];
	cvta.to.global.u64 	%rd96, %rd287;
	mov.u32 	%r374, %tid.x;
	shl.b32 	%r375, %r374, 3;
	and.b32  	%r376, %r375, 56;
	mov.u32 	%r377, %ctaid.x;
	shl.b32 	%r378, %r377, 6;
	or.b32  	%r379, %r376, %r378;
	cvt.u64.u32 	%rd97, %r379;
	cvt.s64.s32 	%rd98, %r622;
	mov.u32 	%r380, %ctaid.y;
	shl.b32 	%r381, %r380, 6;
	and.b32  	%r382, %r374, 1016;
	add.s32 	%r383, %r381, %r382;
	cvt.u64.u32 	%rd99, %r383;
	mad.lo.s64 	%rd100, %rd97, %rd98, %rd99;
	shl.b64 	%rd101, %rd100, 3;
	add.s64 	%rd102, %rd96, %rd101;
	ld.global.f64 	%fd1455, [%rd102];
	mul.f64 	%fd1456, %fd1711, %fd1455;
	fma.rn.f64 	%fd1457, %fd1647, %fd1838, %fd1456;
	st.global.f64 	[%rd102], %fd1457;
$L__BB0_47:
	ld.param.u32 	%r658, [_Z20dgemm_2d_blocktilingILi64ELi64ELi16ELi8ELi8EEviiidPKdS1_dPd_param_1];
	mov.u32 	%r384, %tid.x;
	shl.b32 	%r385, %r384, 3;
	and.b32  	%r386, %r385, 56;
	mov.u32 	%r387, %ctaid.x;
	shl.b32 	%r388, %r387, 6;
	or.b32  	%r389, %r386, %r388;
	or.b32  	%r390, %r389, 1;
	setp.ge.s32 	%p58, %r390, %r658;
	@%p58 bra 	$L__BB0_49;
	ld.param.u64 	%rd288, [_Z20dgemm_2d_blocktilingILi64ELi64ELi16ELi8ELi8EEviiidPKdS1_dPd_param_7];
	ld.param.f64 	%fd1712, [_Z20dgemm_2d_blocktilingILi64ELi64ELi16ELi8ELi8EEviiidPKdS1_dPd_param_6];
	ld.param.f64 	%fd1648, [_Z20dgemm_2d_blocktilingILi64ELi64ELi16ELi8ELi8EEviiidPKdS1_dPd_param_3];
	ld.param.u32 	%r623, [_Z20dgemm_2d_blocktilingILi64ELi64ELi16ELi8ELi8EEviiidPKdS1_dPd_param_0];
	cvta.to.global.u64 	%rd103, %rd288;
	mov.u32 	%r391, %tid.x;
	shl.b32 	%r392, %r391, 3;
	and.b32  	%r393, %r392, 56;
	mov.u32 	%r394, %ctaid.x;
	shl.b32 	%r395, %r394, 6;
	or.b32  	%r396, %r393, %r395;
	or.b32  	%r397, %r396, 1;
	cvt.u64.u32 	%rd104, %r397;
	cvt.s64.s32 	%rd105, %r623;
	mov.u32 	%r398, %ctaid.y;
	shl.b32 	%r399, %r398, 6;
	and.b32  	%r400, %r391, 1016;
	add.s32 	%r401, %r399, %r400;
	cvt.u64.u32 	%rd106, %r401;
	mad.lo.s64 	%rd107, %rd104, %rd105, %rd106;
	shl.b64 	%rd108, %rd107, 3;
	add.s64 	%rd109, %rd103, %rd108;
	ld.global.f64 	%fd1458, [%rd109];
	mul.f64 	%fd1459, %fd1712, %fd1458;
	fma.rn.f64 	%fd1460, %fd1648, %fd1837, %fd1459;
	st.global.f64 	[%rd109], %fd1460;
$L__BB0_49:
	ld.param.u32 	%r659, [_Z20dgemm_2d_blocktilingILi64ELi64ELi16ELi8ELi8EEviiidPKdS1_dPd_param_1];
	mov.u32 	%r402, %tid.x;
	shl.b32 	%r403, %r402, 3;
	and.b32  	%r404, %r403, 56;
	mov.u32 	%r405, %ctaid.x;
	shl.b32 	%r406, %r405, 6;
	or.b32  	%r407, %r404, %r406;
	or.b32  	%r408, %r407, 2;
	setp.ge.s32 	%p59, %r408, %r659;
	@%p59 bra 	$L__BB0_51;
	ld.param.u64 	%rd289, [_Z20dgemm_2d_blocktilingILi64ELi64ELi16ELi8ELi8EEviiidPKdS1_dPd_param_7];
	ld.param.f64 	%fd1713, [_Z20dgemm_2d_blocktilingILi64ELi64ELi16ELi8ELi8EEviiidPKdS1_dPd_param_6];
	ld.param.f64 	%fd1649, [_Z20dgemm_2d_blocktilingILi64ELi64ELi16ELi8ELi8EEviiidPKdS1_dPd_param_3];
	ld.param.u32 	%r624, [_Z20dgemm_2d_blocktilingILi64ELi64ELi16ELi8ELi8EEviiidPKdS1_dPd_param_0];
	cvta.to.global.u64 	%rd110, %rd289;
	mov.u32 	%r409, %tid.x;
	shl.b32 	%r410, %r409, 3;
	and.b32  	%r411, %r410, 56;
	mov.u32 	%r412, %ctaid.x;
	shl.b32 	%r413, %r412, 6;
	or.b32  	%r414, %r411, %r413;
	or.b32  	%r415, %r414, 2;
	cvt.u64.u32 	%rd111, %r415;
	cvt.s64.s32 	%rd112, %r624;
	mov.u32 	%r416, %ctaid.y;
	shl.b32 	%r417, %r416, 6;
	and.b32  	%r418, %r409, 1016;
	add.s32 	%r419, %r417, %r418;
	cvt.u64.u32 	%rd113, %r419;
	mad.lo.s64 	%rd114, %rd111, %rd112, %rd113;
	shl.b64 	%rd115, %rd114, 3;
	add.s64 	%rd116, %rd110, %rd115;
	ld.global.f64 	%fd1461, [%rd116];
	mul.f64 	%fd1462, %fd1713, %fd1461;
	fma.rn.f64 	%fd1463, %fd1649, %fd1836, %fd1462;
	st.global.f64 	[%rd116], %fd1463;
$L__BB0_51:
	ld.param.u32 	%r660, [_Z20dgemm_2d_blocktilingILi64ELi64ELi16ELi8ELi8EEviiidPKdS1_dPd_param_1];
	mov.u32 	%r420, %tid.x;
	shl.b32 	%r421, %r420, 3;
	and.b32  	%r422, %r421, 56;
	mov.u32 	%r423, %ctaid.x;
	shl.b32 	%r424, %r423, 6;
	or.b32  	%r425, %r422, %r424;
	or.b32  	%r426, %r425, 3;
	setp.ge.s32 	%p60, %r426, %r660;
	@%p60 bra 	$L__BB0_53;
	ld.param.u64 	%rd290, [_Z20dgemm_2d_blocktilingILi64ELi64ELi16ELi8ELi8EEviiidPKdS1_dPd_param_7];
	ld.param.f64 	%fd1714, [_Z20dgemm_2d_blocktilingILi64ELi64ELi16ELi8ELi8EEviiidPKdS1_dPd_param_6];
	ld.param.f64 	%fd1650, [_Z20dgemm_2d_blocktilingILi64ELi64ELi16ELi8ELi8EEviiidPKdS1_dPd_param_3];
	ld.param.u32 	%r625, [_Z20dgemm_2d_blocktilingILi64ELi64ELi16ELi8ELi8EEviiidPKdS1_dPd_param_0];
	cvta.to.global.u64 	%rd117, %rd290;
	mov.u32 	%r427, %tid.x;
	shl.b32 	%r428, %r427, 3;
	and.b32  	%r429, %r428, 56;
	mov.u32 	%r430, %ctaid.x;
	shl.b32 	%r431, %r430, 6;
	or.b32  	%r432, %r429, %r431;
	or.b32  	%r433, %r432, 3;
	cvt.u64.u32 	%rd118, %r433;
	cvt.s64.s32 	%rd119, %r625;
	mov.u32 	%r434, %ctaid.y;
	shl.b32 	%r435, %r434, 6;
	and.b32  	%r436, %r427, 1016;
	add.s32 	%r437, %r435, %r436;
	cvt.u64.u32 	%rd120, %r437;
	mad.lo.s64 	%rd121, %rd118, %rd119, %rd120;
	shl.b64 	%rd122, %rd121, 3;
	add.s64 	%rd123, %rd117, %rd122;
	ld.global.f64 	%fd1464, [%rd123];
	mul.f64 	%fd1465, %fd1714, %fd1464;
	fma.rn.f64 	%fd1466, %fd1650, %fd1835, %fd1465;
	st.global.f64 	[%rd123], %fd1466;
$L__BB0_53:
	ld.param.u32 	%r661, [_Z20dgemm_2d_blocktilingILi64ELi64ELi16ELi8ELi8EEviiidPKdS1_dPd_param_1];
	mov.u32 	%r438, %tid.x;
	shl.b32 	%r439, %r438, 3;
	and.b32  	%r440, %r439, 56;
	mov.u32 	%r441, %ctaid.x;
	shl.b32 	%r442, %r441, 6;
	or.b32  	%r443, %r440, %r442;
	or.b32  	%r444, %r443, 4;
	setp.ge.s32 	%p61, %r444, %r661;
	@%p61 bra 	$L__BB0_55;
	ld.param.u64 	%rd291, [_Z20dgemm_2d_blocktilingILi64ELi64ELi16ELi8ELi8EEviiidPKdS1_dPd_param_7];
	ld.param.f64 	%fd1715, [_Z20dgemm_2d_blocktilingILi64ELi64ELi16ELi8ELi8EEviiidPKdS1_dPd_param_6];
	ld.param.f64 	%fd1651, [_Z20dgemm_2d_blocktilingILi64ELi64ELi16ELi8ELi8EEviiidPKdS1_dPd_param_3];
	ld.param.u32 	%r626, [_Z20dgemm_2d_blocktilingILi64ELi64ELi16ELi8ELi8EEviiidPKdS1_dPd_param_0];
	cvta.to.global.u64 	%rd124, %rd291;
	mov.u32 	%r445, %tid.x;
	shl.b32 	%r446, %r445, 3;
	and.b32  	%r447, %r446, 56;
	mov.u32 	%r448, %ctaid.x;
	shl.b32 	%r449, %r448, 6;
	or.b32  	%r450, %r447, %r449;
	or.b32  	%r451, %r450, 4;
	cvt.u64.u32 	%rd125, %r451;
	cvt.s64.s32 	%rd126, %r626;
	mov.u32 	%r452, %ctaid.y;
	shl.b32 	%r453, %r452, 6;
	and.b32  	%r454, %r445, 1016;
	add.s32 	%r455, %r453, %r454;
	cvt.u64.u32 	%rd127, %r455;
	mad.lo.s64 	%rd128, %rd125, %rd126, %rd127;
	shl.b64 	%rd129, %rd128, 3;
	add.s64 	%rd130, %rd124, %rd129;
	ld.global.f64 	%fd1467, [%rd130];
	mul.f64 	%fd1468, %fd1715, %fd1467;
	fma.rn.f64 	%fd1469, %fd1651, %fd1834, %fd1468;
	st.global.f64 	[%rd130], %fd1469;
$L__BB0_55:
	ld.param.u32 	%r662, [_Z20dgemm_2d_blocktilingILi64ELi64ELi16ELi8ELi8EEviiidPKdS1_dPd_param_1];
	mov.u32 	%r456, %tid.x;
	shl.b32 	%r457, %r456, 3;
	and.b32  	%r458, %r457, 56;
	mov.u32 	%r459, %ctaid.x;
	shl.b32 	%r460, %r459, 6;
	or.b32  	%r461, %r458, %r460;
	or.b32  	%r462, %r461, 5;
	setp.ge.s32 	%p62, %r462, %r662;
	@%p62 bra 	$L__BB0_57;
	ld.param.u64 	%rd292, [_Z20dgemm_2d_blocktilingILi64ELi64ELi16ELi8ELi8EEviiidPKdS1_dPd_param_7];
	ld.param.f64 	%fd1716, [_Z20dgemm_2d_blocktilingILi64ELi64ELi16ELi8ELi8EEviiidPKdS1_dPd_param_6];
	ld.param.f64 	%fd1652, [_Z20dgemm_2d_blocktilingILi64ELi64ELi16ELi8ELi8EEviiidPKdS1_dPd_param_3];
	ld.param.u32 	%r627, [_Z20dgemm_2d_blocktilingILi64ELi64ELi16ELi8ELi8EEviiidPKdS1_dPd_param_0];
	cvta.to.global.u64 	%rd131, %rd292;
	mov.u32 	%r463, %tid.x;
	shl.b32 	%r464, %r463, 3;
	and.b32  	%r465, %r464, 56;
	mov.u32 	%r466, %ctaid.x;
	shl.b32 	%r467, %r466, 6;
	or.b32  	%r468, %r465, %r467;
	or.b32  	%r469, %r468, 5;
	cvt.u64.u32 	%rd132, %r469;
	cvt.s64.s32 	%rd133, %r627;
	mov.u32 	%r470, %ctaid.y;
	shl.b32 	%r471, %r470, 6;
	and.b32  	%r472, %r463, 1016;
	add.s32 	%r473, %r471, %r472;
	cvt.u64.u32 	%rd134, %r473;
	mad.lo.s64 	%rd135, %rd132, %rd133, %rd134;
	shl.b64 	%rd136, %rd135, 3;
	add.s64 	%rd137, %rd131, %rd136;
	ld.global.f64 	%fd1470, [%rd137];
	mul.f64 	%fd1471, %fd1716, %fd1470;
	fma.rn.f64 	%fd1472, %fd1652, %fd1833, %fd1471;
	st.global.f64 	[%rd137], %fd1472;
$L__BB0_57:
	ld.param.u32 	%r663, [_Z20dgemm_2d_blocktilingILi64ELi64ELi16ELi8ELi8EEviiidPKdS1_dPd_param_1];
	mov.u32 	%r474, %tid.x;
	shl.b32 	%r475, %r474, 3;
	and.b32  	%r476, %r475, 56;
	mov.u32 	%r477, %ctaid.x;
	shl.b32 	%r478, %r477, 6;
	or.b32  	%r479, %r476, %r478;
	or.b32  	%r480, %r479, 6;
	setp.ge.s32 	%p63, %r480, %r663;
	@%p63 bra 	$L__BB0_59;
	ld.param.u64 	%rd293, [_Z20dgemm_2d_blocktilingILi64ELi64ELi16ELi8ELi8EEviiidPKdS1_dPd_param_7];
	ld.param.f64 	%fd1717, [_Z20dgemm_2d_blocktilingILi64ELi64ELi16ELi8ELi8EEviiidPKdS1_dPd_param_6];
	ld.param.f64 	%fd1653, [_Z20dgemm_2d_blocktilingILi64ELi64ELi16ELi8ELi8EEviiidPKdS1_dPd_param_3];
	ld.param.u32 	%r628, [_Z20dgemm_2d_blocktilingILi64ELi64ELi16ELi8ELi8EEviiidPKdS1_dPd_param_0];
	cvta.to.global.u64 	%rd138, %rd293;
	mov.u32 	%r481, %tid.x;
	shl.b32 	%r482, %r481, 3;
	and.b32  	%r483, %r482, 56;
	mov.u32 	%r484, %ctaid.x;
	shl.b32 	%r485, %r484, 6;
	or.b32  	%r486, %r483, %r485;
	or.b32  	%r487, %r486, 6;
	cvt.u64.u32 	%rd139, %r487;
	cvt.s64.s32 	%rd140, %r628;
	mov.u32 	%r488, %ctaid.y;
	shl.b32 	%r489, %r488, 6;
	and.b32  	%r490, %r481, 1016;
	add.s32 	%r491, %r489, %r490;
	cvt.u64.u32 	%rd141, %r491;
	mad.lo.s64 	%rd142, %rd139, %rd140, %rd141;
	shl.b64 	%rd143, %rd142, 3;
	add.s64 	%rd144, %rd138, %rd143;
	ld.global.f64 	%fd1473, [%rd144];
	mul.f64 	%fd1474, %fd1717, %fd1473;
	fma.rn.f64 	%fd1475, %fd1653, %fd1832, %fd1474;
	st.global.f64 	[%rd144], %fd1475;
$L__BB0_59:
	ld.param.u32 	%r664, [_Z20dgemm_2d_blocktilingILi64ELi64ELi16ELi8ELi8EEviiidPKdS1_dPd_param_1];
	mov.u32 	%r492, %tid.x;
	shl.b32 	%r493, %r492, 3;
	and.b32  	%r494, %r493, 56;
	mov.u32 	%r495, %ctaid.x;
	shl.b32 	%r496, %r495, 6;
	or.b32  	%r497, %r494, %r496;
	or.b32  	%r498, %r497, 7;
	setp.ge.s32 	%p64, %r498, %r664;
	@%p64 bra 	$L__BB0_61;
	ld.param.u64 	%rd294, [_Z20dgemm_2d_blocktilingILi64ELi64ELi16ELi8ELi8EEviiidPKdS1_dPd_param_7];
	ld.param.f64 	%fd1718, [_Z20dgemm_2d_blocktilingILi64ELi64ELi16ELi8ELi8EEviiidPKdS1_dPd_param_6];
	ld.param.f64 	%fd1654, [_Z20dgemm_2d_blocktilingILi64ELi64ELi16ELi8ELi8EEviiidPKdS1_dPd_param_3];
	ld.param.u32 	%r629, [_Z20dgemm_2d_blocktilingILi64ELi64ELi16ELi8ELi8EEviiidPKdS1_dPd_param_0];
	cvta.to.global.u64 	%rd145, %rd294;
	mov.u32 	%r499, %tid.x;
	shl.b32 	%r500, %r499, 3;
	and.b32  	%r501, %r500, 56;
	mov.u32 	%r502, %ctaid.x;
	shl.b32 	%r503, %r502, 6;
	or.b32  	%r504, %r501, %r503;
	or.b32  	%r505, %r504, 7;
	cvt.u64.u32 	%rd146, %r505;
	cvt.s64.s32 	%rd147, %r629;
	mov.u32 	%r506, %ctaid.y;
	shl.b32 	%r507, %r506, 6;
	and.b32  	%r508, %r499, 1016;
	add.s32 	%r509, %r507, %r508;
	cvt.u64.u32 	%rd148, %r509;
	mad.lo.s64 	%rd149, %rd146, %rd147, %rd148;
	shl.b64 	%rd150, %rd149, 3;
	add.s64 	%rd151, %rd145, %rd150;
	ld.global.f64 	%fd1476, [%rd151];
	mul.f64 	%fd1477, %fd1718, %fd1476;
	fma.rn.f64 	%fd1478, %fd1654, %fd1831, %fd1477;
	st.global.f64 	[%rd151], %fd1478;
$L__BB0_61:
	ld.param.u32 	%r630, [_Z20dgemm_2d_blocktilingILi64ELi64ELi16ELi8ELi8EEviiidPKdS1_dPd_param_0];
	mov.u32 	%r510, %ctaid.y;
	shl.b32 	%r511, %r510, 6;
	mov.u32 	%r512, %tid.x;
	and.b32  	%r513, %r512, 1016;
	add.s32 	%r514, %r511, %r513;
	or.b32  	%r515, %r514, 1;
	setp.ge.s32 	%p65, %r515, %r630;
	@%p65 bra 	$L__BB0_78;
	ld.param.u32 	%r665, [_Z20dgemm_2d_blocktilingILi64ELi64ELi16ELi8ELi8EEviiidPKdS1_dPd_param_1];
	shl.b32 	%r517, %r512, 3;
	and.b32  	%r518, %r517, 56;
	mov.u32 	%r519, %ctaid.x;
	shl.b32 	%r520, %r519, 6;
	or.b32  	%r521, %r518, %r520;
	setp.ge.s32 	%p66, %r521, %r665;
	@%p66 bra 	$L__BB0_64;
	ld.param.u64 	%rd295, [_Z20dgemm_2d_blocktilingILi64ELi64ELi16ELi8ELi8EEviiidPKdS1_dPd_param_7];
	ld.param.f64 	%fd1719, [_Z20dgemm_2d_blocktilingILi64ELi64ELi16ELi8ELi8EEviiidPKdS1_dPd_param_6];
	ld.param.f64 	%fd1655, [_Z20dgemm_2d_blocktilingILi64ELi64ELi16ELi8ELi8EEviiidPKdS1_dPd_param_3];
	ld.param.u32 	%r631, [_Z20dgemm_2d_blocktilingILi64ELi64ELi16ELi8ELi8EEviiidPKdS1_dPd_param_0];
	cvta.to.global.u64 	%rd152, %rd295;
	shl.b32 	%r523, %r512, 3;
	and.b32  	%r524, %r523, 56;
	mov.u32 	%r525, %ctaid.x;
	shl.b32 	%r526, %r525, 6;
	or.b32  	%r527, %r524, %r526;
	cvt.u64.u32 	%rd153, %r527;
	cvt.s64.s32 	%rd154, %r631;
	mov.u32 	%r528, %ctaid.y;
	shl.b32 	%r529, %r528, 6;
	and.b32  	%r530, %r512, 1016;
	add.s32 	%r531, %r529, %r530;
	cvt.u64.u32 	%rd155, %r531;
	mad.lo.s64 	%rd156, %rd153, %rd154, %rd155;
	shl.b64 	%rd157, %rd156, 3;
	add.s64 	%rd158, %rd152, %rd157;
	ld.global.f64 	%fd1479, [%rd158+8];
	mul.f64 	%fd1480, %fd1719, %fd1479;
	fma.rn.f64 	%fd1481, %fd1655, %fd1830, %fd1480;
	st.global.f64 	[%rd158+8], %fd1481;
$L__BB0_64:
	ld.param.u32 	%r666, [_Z20dgemm_2d_blocktilingILi64ELi64ELi16ELi8ELi8EEviiidPKdS1_dPd_param_1];
	shl.b32 	%r533, %r512, 3;
	and.b32  	%r534, %r533, 56;
	mov.u32 	%r535, %ctaid.x;
	shl.b32 	%r536, %r535, 6;
	or.b32  	%r537, %r534, %r536;
	or.b32  	%r538, %r537, 1;
	setp.ge.s32 	%p67, %r538, %r666;
	@%p67 bra 	$L__BB0_66;
	ld.param.u64 	%rd296, [_Z20dgemm_2d_blocktilingILi64ELi64ELi16ELi8ELi8EEviiidPKdS1_dPd_param_7];
	ld.param.f64 	%fd1720, [_Z20dgemm_2d_blocktilingILi64ELi64ELi16ELi8ELi8EEviiidPKdS1_dPd_param_6];
	ld.param.f64 	%fd1656, [_Z20dgemm_2d_blocktilingILi64ELi64ELi16ELi8ELi8EEviiidPKdS1_dPd_param_3];
	ld.param.u32 	%r632, [_Z20dgemm_2d_blocktilingILi64ELi64ELi16ELi8ELi8EEviiidPKdS1_dPd_param_0];
	cvta.to.global.u64 	%rd159, %rd296;
	shl.b32 	%r540, %r512, 3;
	and.b32  	%r541, %r540, 56;
	mov.u32 	%r542, %ctaid.x;
	shl.b32 	%r543, %r542, 6;
	or.b32  	%r544, %r541, %r543;
	or.b32  	%r545, %r544, 1;
	cvt.u64.u32 	%rd160, %r545;
	cvt.s64.s32 	%rd161, %r632;
	mov.u32 	%r546, %ctaid.y;
	shl.b32 	%r547, %r546, 6;
	and.b32  	%r548, %r512, 1016;
	add.s32 	%r549, %r547, %r548;
	cvt.u64.u32 	%rd162, %r549;
	mad.lo.s64 	%rd163, %rd160, %rd161, %rd162;
	shl.b64 	%rd164, %rd163, 3;
	add.s64 	%rd165, %rd159, %rd164;
	ld.global.f64 	%fd1482, [%rd165+8];
	mul.f64 	%fd1483, %fd1720, %fd1482;
	fma.rn.f64 	%fd1484, %fd1656, %fd1829, %fd1483;
	st.global.f64 	[%rd165+8], %fd1484;
$L__BB0_66:
	ld.param.u32 	%r667, [_Z20dgemm_2d_blocktilingILi64ELi64ELi16ELi8ELi8EEviiidPKdS1_dPd_param_1];
	mov.u32 	%r553, %ctaid.x;
	shl.b32 	%r554, %r553, 6;
	or.b32  	%r34, %r534, %r554;
	or.b32  	%r555, %r34, 2;
	setp.ge.s32 	%p68, %r555, %r667;
	@%p68 bra 	$L__BB0_68;
	ld.param.u64 	%rd297, [_Z20dgemm_2d_blocktilingILi64ELi64ELi16ELi8ELi8EEviiidPKdS1_dPd_param_7];
	ld.param.f64 	%fd1721, [_Z20dgemm_2d_blocktilingILi64ELi64ELi16ELi8ELi8EEviiidPKdS1_dPd_param_6];
	ld.param.f64 	%fd1657, [_Z20dgemm_2d_blocktilingILi64ELi64ELi16ELi8ELi8EEviiidPKdS1_dPd_param_3];
	ld.param.u32 	%r633, [_Z20dgemm_2d_blocktilingILi64ELi64ELi16ELi8ELi8EEviiidPKdS1_dPd_param_0];
	cvta.to.global.u64 	%rd166, %rd297;
	add.s32 	%r556, %r34, 2;
	cvt.u64.u32 	%rd167, %r556;
	cvt.s64.s32 	%rd168, %r633;
	mov.u32 	%r557, %ctaid.y;
	shl.b32 	%r558, %r557, 6;
	and.b32  	%r560, %r512, 1016;
	add.s32 	%r561, %r558, %r560;
	cvt.u64.u32 	%rd169, %r561;
	mad.lo.s64 	%rd170, %rd167, %rd168, %rd169;
	shl.b64 	%rd171, %rd170, 3;
	add.s64 	%rd172, %rd166, %rd171;
	ld.global.f64 	%fd1485, [%rd172+8];
	mul.f64 	%fd1486, %fd1721, %fd1485;
	fma.rn.f64 	%fd1487, %fd1657, %fd1828, %fd1486;
	st.global.f64 	[%rd172+8], %fd1487;
$L__BB0_68:
	ld.param.u32 	%r668, [_Z20dgemm_2d_blocktilingILi64ELi64ELi16ELi8ELi8EEviiidPKdS1_dPd_param_1];
	mov.u32 	%r562, %ctaid.y;
	shl.b32 	%r563, %r562, 6;
	and.b32  	%r565, %r512, 1016;
	add.s32 	%r35, %r563, %r565;
	add.s32 	%r566, %r34, 3;
	setp.ge.s32 	%p69, %r566, %r668;
	@%p69 bra 	$L__BB0_70;
	ld.param.u64 	%rd298, [_Z20dgemm_2d_blocktilingILi64ELi64ELi16ELi8ELi8EEviiidPKdS1_dPd_param_7];
	ld.param.f64 	%fd1722, [_Z20dgemm_2d_blocktilingILi64ELi64ELi16ELi8ELi8EEviiidPKdS1_dPd_param_6];
	ld.param.f64 	%fd1658, [_Z20dgemm_2d_blocktilingILi64ELi64ELi16ELi8ELi8EEviiidPKdS1_dPd_param_3];
	ld.param.u32 	%r634, [_Z20dgemm_2d_blocktilingILi64ELi64ELi16ELi8ELi8EEviiidPKdS1_dPd_param_0];
	cvta.to.global.u64 	%rd173, %rd298;
	cvt.u64.u32 	%rd174, %r566;
	cvt.s64.s32 	%rd175, %r634;
	cvt.u64.u32 	%rd176, %r35;
	mad.lo.s64 	%rd177, %rd174, %rd175, %rd176;
	shl.b64 	%rd178, %rd177, 3;
	add.s64 	%rd179, %rd173, %rd178;
	ld.global.f64 	%fd1488, [%rd179+8];
	mul.f64 	%fd1489, %fd1722, %fd1488;
	fma.rn.f64 	%fd1490, %fd1658, %fd1827, %fd1489;
	st.global.f64 	[%rd179+8], %fd1490;
$L__BB0_70:
	ld.param.u32 	%r669, [_Z20dgemm_2d_blocktilingILi64ELi64ELi16ELi8ELi8EEviiidPKdS1_dPd_param_1];
	add.s32 	%r568, %r34, 4;
	setp.ge.s32 	%p70, %r568, %r669;
	@%p70 bra 	$L__BB0_72;
	ld.param.u64 	%rd299, [_Z20dgemm_2d_blocktilingILi64ELi64ELi16ELi8ELi8EEviiidPKdS1_dPd_param_7];
	ld.param.f64 	%fd1723, [_Z20dgemm_2d_blocktilingILi64ELi64ELi16ELi8ELi8EEviiidPKdS1_dPd_param_6];
	ld.param.f64 	%fd1659, [_Z20dgemm_2d_blocktilingILi64ELi64ELi16ELi8ELi8EEviiidPKdS1_dPd_param_3];
	ld.param.u32 	%r635, [_Z20dgemm_2d_blocktilingILi64ELi64ELi16ELi8ELi8EEviiidPKdS1_dPd_param_0];
	cvta.to.global.u64 	%rd180, %rd299;
	cvt.u64.u32 	%rd181, %r568;
	cvt.s64.s32 	%rd182, %r635;
	cvt.u64.u32 	%rd183, %r35;
	mad.lo.s64 	%rd184, %rd181, %rd182, %rd183;
	shl.b64 	%rd185, %rd184, 3;
	add.s64 	%rd186, %rd180, %rd185;
	ld.global.f64 	%fd1491, [%rd186+8];
	mul.f64 	%fd1492, %fd1723, %fd1491;
	fma.rn.f64 	%fd1493, %fd1659, %fd1826, %fd1492;
	st.global.f64 	[%rd186+8], %fd1493;
$L__BB0_72:
	ld.param.u32 	%r670, [_Z20dgemm_2d_blocktilingILi64ELi64ELi16ELi8ELi8EEviiidPKdS1_dPd_param_1];
	add.s32 	%r570, %r34, 5;
	setp.ge.s32 	%p71, %r570, %r670;
	@%p71 bra 	$L__BB0_74;
	ld.param.u64 	%rd300, [_Z20dgemm_2d_blocktilingILi64ELi64ELi16ELi8ELi8EEviiidPKdS1_dPd_param_7];
	ld.param.f64 	%fd1724, [_Z20dgemm_2d_blocktilingILi64ELi64ELi16ELi8ELi8EEviiidPKdS1_dPd_param_6];
	ld.param.f64 	%fd1660, [_Z20dgemm_2d_blocktilingILi64ELi64ELi16ELi8ELi8EEviiidPKdS1_dPd_param_3];
	ld.param.u32 	%r636, [_Z20dgemm_2d_blocktilingILi64ELi64ELi16ELi8ELi8EEviiidPKdS1_dPd_param_0];
	cvta.to.global.u64 	%rd187, %rd300;
	cvt.u64.u32 	%rd188, %r570;
	cvt.s64.s32 	%rd189, %r636;
	cvt.u64.u32 	%rd190, %r35;
	mad.lo.s64 	%rd191, %rd188, %rd189, %rd190;
	shl.b64 	%rd192, %rd191, 3;
	add.s64 	%rd193, %rd187, %rd192;
	ld.global.f64 	%fd1494, [%rd193+8];
	mul.f64 	%fd1495, %fd1724, %fd1494;
	fma.rn.f64 	%fd1496, %fd1660, %fd1825, %fd1495;
	st.global.f64 	[%rd193+8], %fd1496;
$L__BB0_74:
	ld.param.u32 	%r671, [_Z20dgemm_2d_blocktilingILi64ELi64ELi16ELi8ELi8EEviiidPKdS1_dPd_param_1];
	add.s32 	%r572, %r34, 6;
	setp.ge.s32 	%p72, %r572, %r671;
	@%p72 bra 	$L__BB0_76;
	ld.param.u64 	%rd301, [_Z20dgemm_2d_blocktilingILi64ELi64ELi16ELi8ELi8EEviiidPKdS1_dPd_param_7];
	ld.param.f64 	%fd1725, [_Z20dgemm_2d_blocktilingILi64ELi64ELi16ELi8ELi8EEviiidPKdS1_dPd_param_6];
	ld.param.f64 	%fd1661, [_Z20dgemm_2d_blocktilingILi64ELi64ELi16ELi8ELi8EEviiidPKdS1_dPd_param_3];
	ld.param.u32 	%r637, [_Z20dgemm_2d_blocktilingILi64ELi64ELi16ELi8ELi8EEviiidPKdS1_dPd_param_0];
	cvta.to.global.u64 	%rd194, %rd301;
	cvt.u64.u32 	%rd195, %r572;
	cvt.s64.s32 	%rd196, %r637;
	cvt.u64.u32 	%rd197, %r35;
	mad.lo.s64 	%rd198, %rd195, %rd196, %rd197;
	shl.b64 	%rd199, %rd198, 3;
	add.s64 	%rd200, %rd194, %rd199;
	ld.global.f64 	%fd1497, [%rd200+8];
	mul.f64 	%fd1498, %fd1725, %fd1497;
	fma.rn.f64 	%fd1499, %fd1661, %fd1824, %fd1498;
	st.global.f64 	[%rd200+8], %fd1499;
$L__BB0_76:
	ld.param.u32 	%r672, [_Z20dgemm_2d_blocktilingILi64ELi64ELi16ELi8ELi8EEviiidPKdS1_dPd_param_1];
	add.s32 	%r574, %r34, 7;
	setp.ge.s32 	%p73, %r574, %r672;
	@%p73 bra 	$L__BB0_78;
	ld.param.u64 	%rd302, [_Z20dgemm_2d_blocktilingILi64ELi64ELi16ELi8ELi8EEviiidPKdS1_dPd_param_7];
	ld.param.f64 	%fd1726, [_Z20dgemm_2d_blocktilingILi64ELi64ELi16ELi8ELi8EEviiidPKdS1_dPd_param_6];
	ld.param.f64 	%fd1662, [_Z20dgemm_2d_blocktilingILi64ELi64ELi16ELi8ELi8EEviiidPKdS1_dPd_param_3];
	ld.param.u32 	%r638, [_Z20dgemm_2d_blocktilingILi64ELi64ELi16ELi8ELi8EEviiidPKdS1_dPd_param_0];
	cvta.to.global.u64 	%rd201, %rd302;
	cvt.u64.u32 	%rd202, %r574;
	cvt.s64.s32 	%rd203, %r638;
	cvt.u64.u32 	%rd204, %r35;
	mad.lo.s64 	%rd205, %rd202, %rd203, %rd204;
	shl.b64 	%rd206, %rd205, 3;
	add.s64 	%rd207, %rd201, %rd206;
	ld.global.f64 	%fd1500, [%rd207+8];
	mul.f64 	%fd1501, %fd1726, %fd1500;
	fma.rn.f64 	%fd1502, %fd1662, %fd1823, %fd1501;
	st.global.f64 	[%rd207+8], %fd1502;
$L__BB0_78:
	ld.param.u64 	%rd303, [_Z20dgemm_2d_blocktilingILi64ELi64ELi16ELi8ELi8EEviiidPKdS1_dPd_param_7];
	ld.param.u32 	%r639, [_Z20dgemm_2d_blocktilingILi64ELi64ELi16ELi8ELi8EEviiidPKdS1_dPd_param_0];
	cvta.to.global.u64 	%rd208, %rd303;
	shl.b32 	%r577, %r512, 3;
	and.b32  	%r578, %r577, 56;
	mov.u32 	%r579, %ctaid.x;
	shl.b32 	%r580, %r579, 6;
	or.b32  	%r36, %r578, %r580;
	or.b32  	%r581, %r36, 2;
	cvt.u64.u32 	%rd209, %r581;
	cvt.s64.s32 	%rd210, %r639;
	and.b32  	%r584, %r512, 1016;
	add.s32 	%r37, %r511, %r584;
	cvt.u64.u32 	%rd211, %r37;
	mad.lo.s64 	%rd212, %rd209, %rd210, %rd211;
	shl.b64 	%rd213, %rd212, 3;
	add.s64 	%rd1, %rd208, %rd213;
	or.b32  	%r585, %r36, 6;
	cvt.u64.u32 	%rd214, %r585;
	mad.lo.s64 	%rd215, %rd214, %rd210, %rd211;
	shl.b64 	%rd216, %rd215, 3;
	add.s64 	%rd2, %rd208, %rd216;
	or.b32  	%r586, %r36, 1;
	cvt.u64.u32 	%rd217, %r586;
	mad.lo.s64 	%rd218, %rd217, %rd210, %rd211;
	shl.b64 	%rd219, %rd218, 3;
	add.s64 	%rd3, %rd208, %rd219;
	or.b32  	%r587, %r37, 2;
	setp.ge.s32 	%p74, %r587, %r639;
	@%p74 bra 	$L__BB0_95;
	ld.param.u32 	%r673, [_Z20dgemm_2d_blocktilingILi64ELi64ELi16ELi8ELi8EEviiidPKdS1_dPd_param_1];
	setp.ge.s32 	%p75, %r36, %r673;
	@%p75 bra 	$L__BB0_81;
	ld.param.u64 	%rd304, [_Z20dgemm_2d_blocktilingILi64ELi64ELi16ELi8ELi8EEviiidPKdS1_dPd_param_7];
	ld.param.f64 	%fd1727, [_Z20dgemm_2d_blocktilingILi64ELi64ELi16ELi8ELi8EEviiidPKdS1_dPd_param_6];
	ld.param.f64 	%fd1663, [_Z20dgemm_2d_blocktilingILi64ELi64ELi16ELi8ELi8EEviiidPKdS1_dPd_param_3];
	ld.param.u32 	%r640, [_Z20dgemm_2d_blocktilingILi64ELi64ELi16ELi8ELi8EEviiidPKdS1_dPd_param_0];
	cvta.to.global.u64 	%rd220, %rd304;
	cvt.u64.u32 	%rd221, %r36;
	cvt.s64.s32 	%rd222, %r640;
	mad.lo.s64 	%rd224, %rd221, %rd222, %rd211;
	shl.b64 	%rd225, %rd224, 3;
	add.s64 	%rd226, %rd220, %rd225;
	ld.global.f64 	%fd1503, [%rd226+16];
	mul.f64 	%fd1504, %fd1727, %fd1503;
	fma.rn.f64 	%fd1505, %fd1663, %fd1822, %fd1504;
	st.global.f64 	[%rd226+16], %fd1505;
$L__BB0_81:
	ld.param.u32 	%r674, [_Z20dgemm_2d_blocktilingILi64ELi64ELi16ELi8ELi8EEviiidPKdS1_dPd_param_1];
	add.s32 	%r588, %r36, 1;
	setp.ge.s32 	%p76, %r588, %r674;
	@%p76 bra 	$L__BB0_83;
	ld.param.f64 	%fd1728, [_Z20dgemm_2d_blocktilingILi64ELi64ELi16ELi8ELi8EEviiidPKdS1_dPd_param_6];
	ld.param.f64 	%fd1664, [_Z20dgemm_2d_blocktilingILi64ELi64ELi16ELi8ELi8EEviiidPKdS1_dPd_param_3];
	ld.global.f64 	%fd1506, [%rd3+16];
	mul.f64 	%fd1507, %fd1728, %fd1506;
	fma.rn.f64 	%fd1508, %fd1664, %fd1821, %fd1507;
	st.global.f64 	[%rd3+16], %fd1508;
$L__BB0_83:
	ld.param.u32 	%r675, [_Z20dgemm_2d_blocktilingILi64ELi64ELi16ELi8ELi8EEviiidPKdS1_dPd_param_1];
	add.s32 	%r589, %r36, 2;
	setp.ge.s32 	%p77, %r589, %r675;
	@%p77 bra 	$L__BB0_85;
	ld.param.f64 	%fd1729, [_Z20dgemm_2d_blocktilingILi64ELi64ELi16ELi8ELi8EEviiidPKdS1_dPd_param_6];
	ld.param.f64 	%fd1665, [_Z20dgemm_2d_blocktilingILi64ELi64ELi16ELi8ELi8EEviiidPKdS1_dPd_param_3];
	ld.global.f64 	%fd1509, [%rd1+16];
	mul.f64 	%fd1510, %fd1729, %fd1509;
	fma.rn.f64 	%fd1511, %fd1665, %fd1820, %fd1510;
	st.global.f64 	[%rd1+16], %fd1511;
$L__BB0_85:
	ld.param.u32 	%r676, [_Z20dgemm_2d_blocktilingILi64ELi64ELi16ELi8ELi8EEviiidPKdS1_dPd_param_1];
	add.s32 	%r590, %r36, 3;
	setp.ge.s32 	%p78, %r590, %r676;
	@%p78 bra 	$L__BB0_87;
	ld.param.u64 	%rd305, [_Z20dgemm_2d_blocktilingILi64ELi64ELi16ELi8ELi8EEviiidPKdS1_dPd_param_7];
	ld.param.f64 	%fd1730, [_Z20dgemm_2d_blocktilingILi64ELi64ELi16ELi8ELi8EEviiidPKdS1_dPd_param_6];
	ld.param.f64 	%fd1666, [_Z20dgemm_2d_blocktilingILi64ELi64ELi16ELi8ELi8EEviiidPKdS1_dPd_param_3];
	ld.param.u32 	%r641, [_Z20dgemm_2d_blocktilingILi64ELi64ELi16ELi8ELi8EEviiidPKdS1_dPd_param_0];
	cvta.to.global.u64 	%rd227, %rd305;
	cvt.u64.u32 	%rd228, %r590;
	cvt.s64.s32 	%rd229, %r641;
	mad.lo.s64 	%rd231, %rd228, %rd229, %rd211;
	shl.b64 	%rd232, %rd231, 3;
	add.s64 	%rd233, %rd227, %rd232;
	ld.global.f64 	%fd1512, [%rd233+16];
	mul.f64 	%fd1513, %fd1730, %fd1512;
	fma.rn.f64 	%fd1514, %fd1666, %fd1819, %fd1513;
	st.global.f64 	[%rd233+16], %fd1514;
$L__BB0_87:
	ld.param.u32 	%r677, [_Z20dgemm_2d_blocktilingILi64ELi64ELi16ELi8ELi8EEviiidPKdS1_dPd_param_1];
	add.s32 	%r592, %r36, 4;
	setp.ge.s32 	%p79, %r592, %r677;
	@%p79 bra 	$L__BB0_89;
	ld.param.u64 	%rd306, [_Z20dgemm_2d_blocktilingILi64ELi64ELi16ELi8ELi8EEviiidPKdS1_dPd_param_7];
	ld.param.f64 	%fd1731, [_Z20dgemm_2d_blocktilingILi64ELi64ELi16ELi8ELi8EEviiidPKdS1_dPd_param_6];
	ld.param.f64 	%fd1667, [_Z20dgemm_2d_blocktilingILi64ELi64ELi16ELi8ELi8EEviiidPKdS1_dPd_param_3];
	ld.param.u32 	%r642, [_Z20dgemm_2d_blocktilingILi64ELi64ELi16ELi8ELi8EEviiidPKdS1_dPd_param_0];
	cvta.to.global.u64 	%rd234, %rd306;
	cvt.u64.u32 	%rd235, %r592;
	cvt.s64.s32 	%rd236, %r642;
	mad.lo.s64 	%rd238, %rd235, %rd236, %rd211;
	shl.b64 	%rd239, %rd238, 3;
	add.s64 	%rd240, %rd234, %rd239;
	ld.global.f64 	%fd1515, [%rd240+16];
	mul.f64 	%fd1516, %fd1731, %fd1515;
	fma.rn.f64 	%fd1517, %fd1667, %fd1818, %fd1516;
	st.global.f64 	[%rd240+16], %fd1517;
$L__BB0_89:
	ld.param.u32 	%r678, [_Z20dgemm_2d_blocktilingILi64ELi64ELi16ELi8ELi8EEviiidPKdS1_dPd_param_1];
	add.s32 	%r594, %r36, 5;
	setp.ge.s32 	%p80, %r594, %r678;
	@%p80 bra 	$L__BB0_91;
	ld.param.u64 	%rd307, [_Z20dgemm_2d_blocktilingILi64ELi64ELi16ELi8ELi8EEviiidPKdS1_dPd_param_7];
	ld.param.f64 	%fd1732, [_Z20dgemm_2d_blocktilingILi64ELi64ELi16ELi8ELi8EEviiidPKdS1_dPd_param_6];
	ld.param.f64 	%fd1668, [_Z20dgemm_2d_blocktilingILi64ELi64ELi16ELi8ELi8EEviiidPKdS1_dPd_param_3];
	ld.param.u32 	%r643, [_Z20dgemm_2d_blocktilingILi64ELi64ELi16ELi8ELi8EEviiidPKdS1_dPd_param_0];
	cvta.to.global.u64 	%rd241, %rd307;
	cvt.u64.u32 	%rd242, %r594;
	cvt.s64.s32 	%rd243, %r643;
	mad.lo.s64 	%rd245, %rd242, %rd243, %rd211;
	shl.b64 	%rd246, %rd245, 3;
	add.s64 	%rd247, %rd241, %rd246;
	ld.global.f64 	%fd1518, [%rd247+16];
	mul.f64 	%fd1519, %fd1732, %fd1518;
	fma.rn.f64 	%fd1520, %fd1668, %fd1817, %fd1519;
	st.global.f64 	[%rd247+16], %fd1520;
$L__BB0_91:
	ld.param.u32 	%r679, [_Z20dgemm_2d_blocktilingILi64ELi64ELi16ELi8ELi8EEviiidPKdS1_dPd_param_1];
	add.s32 	%r596, %r36, 6;
	setp.ge.s32 	%p81, %r596, %r679;
	@%p81 bra 	$L__BB0_93;
	ld.param.f64 	%fd1733, [_Z20dgemm_2d_blocktilingILi64ELi64ELi16ELi8ELi8EEviiidPKdS1_dPd_param_6];
	ld.param.f64 	%fd1669, [_Z20dgemm_2d_blocktilingILi64ELi64ELi16ELi8ELi8EEviiidPKdS1_dPd_param_3];
	ld.global.f64 	%fd1521, [%rd2+16];
	mul.f64 	%fd1522, %fd1733, %fd1521;
	fma.rn.f64 	%fd1523, %fd1669, %fd1816, %fd1522;
	st.global.f64 	[%rd2+16], %fd1523;
$L__BB0_93:
	ld.param.u32 	%r680, [_Z20dgemm_2d_blocktilingILi64ELi64ELi16ELi8ELi8EEviiidPKdS1_dPd_param_1];
	add.s32 	%r597, %r36, 7;
	setp.ge.s32 	%p82, %r597, %r680;
	@%p82 bra 	$L__BB0_95;
	ld.param.u64 	%rd308, [_Z20dgemm_2d_blocktilingILi64ELi64ELi16ELi8ELi8EEviiidPKdS1_dPd_param_7];
	ld.param.f64 	%fd1734, [_Z20dgemm_2d_blocktilingILi64ELi64ELi16ELi8ELi8EEviiidPKdS1_dPd_param_6];
	ld.param.f64 	%fd1670, [_Z20dgemm_2d_blocktilingILi64ELi64ELi16ELi8ELi8EEviiidPKdS1_dPd_param_3];
	ld.param.u32 	%r644, [_Z20dgemm_2d_blocktilingILi64ELi64ELi16ELi8ELi8EEviiidPKdS1_dPd_param_0];
	cvta.to.global.u64 	%rd248, %rd308;
	cvt.u64.u32 	%rd249, %r597;
	cvt.s64.s32 	%rd250, %r644;
	mad.lo.s64 	%rd252, %rd249, %rd250, %rd211;
	shl.b64 	%rd253, %rd252, 3;
	add.s64 	%rd254, %rd248, %rd253;
	ld.global.f64 	%fd1524, [%rd254+16];
	mul.f64 	%fd1525, %fd1734, %fd1524;
	fma.rn.f64 	%fd1526, %fd1670, %fd1815, %fd1525;
	st.global.f64 	[%rd254+16], %fd1526;
$L__BB0_95:
	ld.param.u64 	%rd309, [_Z20dgemm_2d_blocktilingILi64ELi64ELi16ELi8ELi8EEviiidPKdS1_dPd_param_7];
	ld.param.u32 	%r645, [_Z20dgemm_2d_blocktilingILi64ELi64ELi16ELi8ELi8EEviiidPKdS1_dPd_param_0];
	cvta.to.global.u64 	%rd255, %rd309;
	add.s32 	%r41, %r36, 5;
	cvt.u64.u32 	%rd256, %r41;
	cvt.s64.s32 	%rd257, %r645;
	mad.lo.s64 	%rd259, %rd256, %rd257, %rd211;
	shl.b64 	%rd260, %rd259, 3;
	add.s64 	%rd4, %rd255, %rd260;
	add.s32 	%r599, %r36, 4;
	cvt.u64.u32 	%rd261, %r599;
	mad.lo.s64 	%rd262, %rd261, %rd257, %rd211;
	shl.b64 	%rd263, %rd262, 3;
	add.s64 	%rd5, %rd255, %rd263;
	add.s32 	%r42, %r36, 7;
	cvt.u64.u32 	%rd264, %r42;
	mad.lo.s64 	%rd265, %rd264, %rd257, %rd211;
	shl.b64 	%rd266, %rd265, 3;
	add.s64 	%rd6, %rd255, %rd266;
	add.s32 	%r40, %r36, 3;
	cvt.u64.u32 	%rd267, %r40;
	mad.lo.s64 	%rd268, %rd267, %rd257, %rd211;
	shl.b64 	%rd269, %rd268, 3;
	add.s64 	%rd7, %rd255, %rd269;
	cvt.u64.u32 	%rd270, %r36;
	mad.lo.s64 	%rd271, %rd270, %rd257, %rd211;
	shl.b64 	%rd272, %rd271, 3;
	add.s64 	%rd8, %rd255, %rd272;
	add.s32 	%r38, %r36, 6;
	add.s32 	%r39, %r36, 1;
	add.s32 	%r600, %r37, 3;
	setp.ge.s32 	%p83, %r600, %r645;
	@%p83 bra 	$L__BB0_112;
	ld.param.u32 	%r681, [_Z20dgemm_2d_blocktilingILi64ELi64ELi16ELi8ELi8EEviiidPKdS1_dPd_param_1];
	setp.ge.s32 	%p84, %r36, %r681;
	@%p84 bra 	$L__BB0_98;
	ld.param.f64 	%fd1735, [_Z20dgemm_2d_blocktilingILi64ELi64ELi16ELi8ELi8EEviiidPKdS1_dPd_param_6];
	ld.param.f64 	%fd1671, [_Z20dgemm_2d_blocktilingILi64ELi64ELi16ELi8ELi8EEviiidPKdS1_dPd_param_3];
	ld.global.f64 	%fd1527, [%rd8+24];
	mul.f64 	%fd1528, %fd1735, %fd1527;
	fma.rn.f64 	%fd1529, %fd1671, %fd1814, %fd1528;
	st.global.f64 	[%rd8+24], %fd1529;
$L__BB0_98:
	ld.param.u32 	%r682, [_Z20dgemm_2d_blocktilingILi64ELi64ELi16ELi8ELi8EEviiidPKdS1_dPd_param_1];
	setp.ge.s32 	%p85, %r39, %r682;
	@%p85 bra 	$L__BB0_100;
	ld.param.f64 	%fd1736, [_Z20dgemm_2d_blocktilingILi64ELi64ELi16ELi8ELi8EEviiidPKdS1_dPd_param_6];
	ld.param.f64 	%fd1672, [_Z20dgemm_2d_blocktilingILi64ELi64ELi16ELi8ELi8EEviiidPKdS1_dPd_param_3];
	ld.global.f64 	%fd1530, [%rd3+24];
	mul.f64 	%fd1531, %fd1736, %fd1530;
	fma.rn.f64 	%fd1532, %fd1672, %fd1813, %fd1531;
	st.global.f64 	[%rd3+24], %fd1532;
$L__BB0_100:
	ld.param.u32 	%r683, [_Z20dgemm_2d_blocktilingILi64ELi64ELi16ELi8ELi8EEviiidPKdS1_dPd_param_1];
	add.s32 	%r601, %r36, 2;
	setp.ge.s32 	%p86, %r601, %r683;
	@%p86 bra 	$L__BB0_102;
	ld.param.f64 	%fd1737, [_Z20dgemm_2d_blocktilingILi64ELi64ELi16ELi8ELi8EEviiidPKdS1_dPd_param_6];
	ld.param.f64 	%fd1673, [_Z20dgemm_2d_blocktilingILi64ELi64ELi16ELi8ELi8EEviiidPKdS1_dPd_param_3];
	ld.global.f64 	%fd1533, [%rd1+24];
	mul.f64 	%fd1534, %fd1737, %fd1533;
	fma.rn.f64 	%fd1535, %fd1673, %fd1812, %fd1534;
	st.global.f64 	[%rd1+24], %fd1535;
$L__BB0_102:
	ld.param.u32 	%r684, [_Z20dgemm_2d_blocktilingILi64ELi64ELi16ELi8ELi8EEviiidPKdS1_dPd_param_1];
	setp.ge.s32 	%p87, %r40, %r684;
	@%p87 bra 	$L__BB0_104;
	ld.param.f64 	%fd1738, [_Z20dgemm_2d_blocktilingILi64ELi64ELi16ELi8ELi8EEviiidPKdS1_dPd_param_6];
	ld.param.f64 	%fd1674, [_Z20dgemm_2d_blocktilingILi64ELi64ELi16ELi8ELi8EEviiidPKdS1_dPd_param_3];
	ld.global.f64 	%fd1536, [%rd7+24];
	mul.f64 	%fd1537, %fd1738, %fd1536;
	fma.rn.f64 	%fd1538, %fd1674, %fd1811, %fd1537;
	st.global.f64 	[%rd7+24], %fd1538;
$L__BB0_104:
	ld.param.u32 	%r685, [_Z20dgemm_2d_blocktilingILi64ELi64ELi16ELi8ELi8EEviiidPKdS1_dPd_param_1];
	setp.ge.s32 	%p88, %r599, %r685;
	@%p88 bra 	$L__BB0_106;
	ld.param.f64 	%fd1739, [_Z20dgemm_2d_blocktilingILi64ELi64ELi16ELi8ELi8EEviiidPKdS1_dPd_param_6];
	ld.param.f64 	%fd1675, [_Z20dgemm_2d_blocktilingILi64ELi64ELi16ELi8ELi8EEviiidPKdS1_dPd_param_3];
	ld.global.f64 	%fd1539, [%rd5+24];
	mul.f64 	%fd1540, %fd1739, %fd1539;
	fma.rn.f64 	%fd1541, %fd1675, %fd1810, %fd1540;
	st.global.f64 	[%rd5+24], %fd1541;
$L__BB0_106:
	ld.param.u32 	%r686, [_Z20dgemm_2d_blocktilingILi64ELi64ELi16ELi8ELi8EEviiidPKdS1_dPd_param_1];
	setp.ge.s32 	%p89, %r41, %r686;
	@%p89 bra 	$L__BB0_108;
	ld.param.f64 	%fd1740, [_Z20dgemm_2d_blocktilingILi64ELi64ELi16ELi8ELi8EEviiidPKdS1_dPd_param_6];
	ld.param.f64 	%fd1676, [_Z20dgemm_2d_blocktilingILi64ELi64ELi16ELi8ELi8EEviiidPKdS1_dPd_param_3];
	ld.global.f64 	%fd1542, [%rd4+24];
	mul.f64 	%fd1543, %fd1740, %fd1542;
	fma.rn.f64 	%fd1544, %fd1676, %fd1809, %fd1543;
	st.global.f64 	[%rd4+24], %fd1544;
$L__BB0_108:
	ld.param.u32 	%r687, [_Z20dgemm_2d_blocktilingILi64ELi64ELi16ELi8ELi8EEviiidPKdS1_dPd_param_1];
	setp.ge.s32 	%p90, %r38, %r687;
	@%p90 bra 	$L__BB0_110;
	ld.param.f64 	%fd1741, [_Z20dgemm_2d_blocktilingILi64ELi64ELi16ELi8ELi8EEviiidPKdS1_dPd_param_6];
	ld.param.f64 	%fd1677, [_Z20dgemm_2d_blocktilingILi64ELi64ELi16ELi8ELi8EEviiidPKdS1_dPd_param_3];
	ld.global.f64 	%fd1545, [%rd2+24];
	mul.f64 	%fd1546, %fd1741, %fd1545;
	fma.rn.f64 	%fd1547, %fd1677, %fd1808, %fd1546;
	st.global.f64 	[%rd2+24], %fd1547;
$L__BB0_110:
	ld.param.u32 	%r688, [_Z20dgemm_2d_blocktilingILi64ELi64ELi16ELi8ELi8EEviiidPKdS1_dPd_param_1];
	setp.ge.s32 	%p91, %r42, %r688;
	@%p91 bra 	$L__BB0_112;
	ld.param.f64 	%fd1742, [_Z20dgemm_2d_blocktilingILi64ELi64ELi16ELi8ELi8EEviiidPKdS1_dPd_param_6];
	ld.param.f64 	%fd1678, [_Z20dgemm_2d_blocktilingILi64ELi64ELi16ELi8ELi8EEviiidPKdS1_dPd_param_3];
	ld.global.f64 	%fd1548, [%rd6+24];
	mul.f64 	%fd1549, %fd1742, %fd1548;
	fma.rn.f64 	%fd1550, %fd1678, %fd1807, %fd1549;
	st.global.f64 	[%rd6+24], %fd1550;
$L__BB0_112:
	ld.param.u32 	%r646, [_Z20dgemm_2d_blocktilingILi64ELi64ELi16ELi8ELi8EEviiidPKdS1_dPd_param_0];
	add.s32 	%r44, %r36, 2;
	add.s32 	%r603, %r37, 4;
	setp.ge.s32 	%p92, %r603, %r646;
	@%p92 bra 	$L__BB0_129;
	ld.param.u32 	%r689, [_Z20dgemm_2d_blocktilingILi64ELi64ELi16ELi8ELi8EEviiidPKdS1_dPd_param_1];
	setp.ge.s32 	%p93, %r36, %r689;
	@%p93 bra 	$L__BB0_115;
	ld.param.f64 	%fd1743, [_Z20dgemm_2d_blocktilingILi64ELi64ELi16ELi8ELi8EEviiidPKdS1_dPd_param_6];
	ld.param.f64 	%fd1679, [_Z20dgemm_2d_blocktilingILi64ELi64ELi16ELi8ELi8EEviiidPKdS1_dPd_param_3];
	ld.global.f64 	%fd1551, [%rd8+32];
	mul.f64 	%fd1552, %fd1743, %fd1551;
	fma.rn.f64 	%fd1553, %fd1679, %fd1806, %fd1552;
	st.global.f64 	[%rd8+32], %fd1553;
$L__BB0_115:
	ld.param.u32 	%r690, [_Z20dgemm_2d_blocktilingILi64ELi64ELi16ELi8ELi8EEviiidPKdS1_dPd_param_1];
	setp.ge.s32 	%p94, %r39, %r690;
	@%p94 bra 	$L__BB0_117;
	ld.param.f64 	%fd1744, [_Z20dgemm_2d_blocktilingILi64ELi64ELi16ELi8ELi8EEviiidPKdS1_dPd_param_6];
	ld.param.f64 	%fd1680, [_Z20dgemm_2d_blocktilingILi64ELi64ELi16ELi8ELi8EEviiidPKdS1_dPd_param_3];
	ld.global.f64 	%fd1554, [%rd3+32];
	mul.f64 	%fd1555, %fd1744, %fd1554;
	fma.rn.f64 	%fd1556, %fd1680, %fd1805, %fd1555;
	st.global.f64 	[%rd3+32], %fd1556;
$L__BB0_117:
	ld.param.u32 	%r691, [_Z20dgemm_2d_blocktilingILi64ELi64ELi16ELi8ELi8EEviiidPKdS1_dPd_param_1];
	setp.ge.s32 	%p95, %r44, %r691;
	@%p95 bra 	$L__BB0_119;
	ld.param.f64 	%fd1745, [_Z20dgemm_2d_blocktilingILi64ELi64ELi16ELi8ELi8EEviiidPKdS1_dPd_param_6];
	ld.param.f64 	%fd1681, [_Z20dgemm_2d_blocktilingILi64ELi64ELi16ELi8ELi8EEviiidPKdS1_dPd_param_3];
	ld.global.f64 	%fd1557, [%rd1+32];
	mul.f64 	%fd1558, %fd1745, %fd1557;
	fma.rn.f64 	%fd1559, %fd1681, %fd1804, %fd1558;
	st.global.f64 	[%rd1+32], %fd1559;
$L__BB0_119:
	ld.param.u32 	%r692, [_Z20dgemm_2d_blocktilingILi64ELi64ELi16ELi8ELi8EEviiidPKdS1_dPd_param_1];
	setp.ge.s32 	%p96, %r40, %r692;
	@%p96 bra 	$L__BB0_121;
	ld.param.f64 	%fd1746, [_Z20dgemm_2d_blocktilingILi64ELi64ELi16ELi8ELi8EEviiidPKdS1_dPd_param_6];
	ld.param.f64 	%fd1682, [_Z20dgemm_2d_blocktilingILi64ELi64ELi16ELi8ELi8EEviiidPKdS1_dPd_param_3];
	ld.global.f64 	%fd1560, [%rd7+32];
	mul.f64 	%fd1561, %fd1746, %fd1560;
	fma.rn.f64 	%fd1562, %fd1682, %fd1803, %fd1561;
	st.global.f64 	[%rd7+32], %fd1562;
$L__BB0_121:
	ld.param.u32 	%r693, [_Z20dgemm_2d_blocktilingILi64ELi64ELi16ELi8ELi8EEviiidPKdS1_dPd_param_1];
	setp.ge.s32 	%p97, %r599, %r693;
	@%p97 bra 	$L__BB0_123;
	ld.param.f64 	%fd1747, [_Z20dgemm_2d_blocktilingILi64ELi64ELi16ELi8ELi8EEviiidPKdS1_dPd_param_6];
	ld.param.f64 	%fd1683, [_Z20dgemm_2d_blocktilingILi64ELi64ELi16ELi8ELi8EEviiidPKdS1_dPd_param_3];
	ld.global.f64 	%fd1563, [%rd5+32];
	mul.f64 	%fd1564, %fd1747, %fd1563;
	fma.rn.f64 	%fd1565, %fd1683, %fd1802, %fd1564;
	st.global.f64 	[%rd5+32], %fd1565;
$L__BB0_123:
	ld.param.u32 	%r694, [_Z20dgemm_2d_blocktilingILi64ELi64ELi16ELi8ELi8EEviiidPKdS1_dPd_param_1];
	setp.ge.s32 	%p98, %r41, %r694;
	@%p98 bra 	$L__BB0_125;
	ld.param.f64 	%fd1748, [_Z20dgemm_2d_blocktilingILi64ELi64ELi16ELi8ELi8EEviiidPKdS1_dPd_param_6];
	ld.param.f64 	%fd1684, [_Z20dgemm_2d_blocktilingILi64ELi64ELi16ELi8ELi8EEviiidPKdS1_dPd_param_3];
	ld.global.f64 	%fd1566, [%rd4+32];
	mul.f64 	%fd1567, %fd1748, %fd1566;
	fma.rn.f64 	%fd1568, %fd1684, %fd1801, %fd1567;
	st.global.f64 	[%rd4+32], %fd1568;
$L__BB0_125:
	ld.param.u32 	%r695, [_Z20dgemm_2d_blocktilingILi64ELi64ELi16ELi8ELi8EEviiidPKdS1_dPd_param_1];
	setp.ge.s32 	%p99, %r38, %r695;
	@%p99 bra 	$L__BB0_127;
	ld.param.f64 	%fd1749, [_Z20dgemm_2d_blocktilingILi64ELi64ELi16ELi8ELi8EEviiidPKdS1_dPd_param_6];
	ld.param.f64 	%fd1685, [_Z20dgemm_2d_blocktilingILi64ELi64ELi16ELi8ELi8EEviiidPKdS1_dPd_param_3];
	ld.global.f64 	%fd1569, [%rd2+32];
	mul.f64 	%fd1570, %fd1749, %fd1569;
	fma.rn.f64 	%fd1571, %fd1685, %fd1800, %fd1570;
	st.global.f64 	[%rd2+32], %fd1571;
$L__BB0_127:
	ld.param.u32 	%r696, [_Z20dgemm_2d_blocktilingILi64ELi64ELi16ELi8ELi8EEviiidPKdS1_dPd_param_1];
	setp.ge.s32 	%p100, %r42, %r696;
	@%p100 bra 	$L__BB0_129;
	ld.param.f64 	%fd1750, [_Z20dgemm_2d_blocktilingILi64ELi64ELi16ELi8ELi8EEviiidPKdS1_dPd_param_6];
	ld.param.f64 	%fd1686, [_Z20dgemm_2d_blocktilingILi64ELi64ELi16ELi8ELi8EEviiidPKdS1_dPd_param_3];
	ld.global.f64 	%fd1572, [%rd6+32];
	mul.f64 	%fd1573, %fd1750, %fd1572;
	fma.rn.f64 	%fd1574, %fd1686, %fd1799, %fd1573;
	st.global.f64 	[%rd6+32], %fd1574;
$L__BB0_129:
	ld.param.u32 	%r647, [_Z20dgemm_2d_blocktilingILi64ELi64ELi16ELi8ELi8EEviiidPKdS1_dPd_param_0];
	add.s32 	%r604, %r37, 5;
	setp.ge.s32 	%p101, %r604, %r647;
	@%p101 bra 	$L__BB0_146;
	ld.param.u32 	%r697, [_Z20dgemm_2d_blocktilingILi64ELi64ELi16ELi8ELi8EEviiidPKdS1_dPd_param_1];
	setp.ge.s32 	%p102, %r36, %r697;
	@%p102 bra 	$L__BB0_132;
	ld.param.f64 	%fd1751, [_Z20dgemm_2d_blocktilingILi64ELi64ELi16ELi8ELi8EEviiidPKdS1_dPd_param_6];
	ld.param.f64 	%fd1687, [_Z20dgemm_2d_blocktilingILi64ELi64ELi16ELi8ELi8EEviiidPKdS1_dPd_param_3];
	ld.global.f64 	%fd1575, [%rd8+40];
	mul.f64 	%fd1576, %fd1751, %fd1575;
	fma.rn.f64 	%fd1577, %fd1687, %fd1798, %fd1576;
	st.global.f64 	[%rd8+40], %fd1577;
$L__BB0_132:
	ld.param.u32 	%r698, [_Z20dgemm_2d_blocktilingILi64ELi64ELi16ELi8ELi8EEviiidPKdS1_dPd_param_1];
	setp.ge.s32 	%p103, %r39, %r698;
	@%p103 bra 	$L__BB0_134;
	ld.param.f64 	%fd1752, [_Z20dgemm_2d_blocktilingILi64ELi64ELi16ELi8ELi8EEviiidPKdS1_dPd_param_6];
	ld.param.f64 	%fd1688, [_Z20dgemm_2d_blocktilingILi64ELi64ELi16ELi8ELi8EEviiidPKdS1_dPd_param_3];
	ld.global.f64 	%fd1578, [%rd3+40];
	mul.f64 	%fd1579, %fd1752, %fd1578;
	fma.rn.f64 	%fd1580, %fd1688, %fd1797, %fd1579;
	st.global.f64 	[%rd3+40], %fd1580;
$L__BB0_134:
	ld.param.u32 	%r699, [_Z20dgemm_2d_blocktilingILi64ELi64ELi16ELi8ELi8EEviiidPKdS1_dPd_param_1];
	setp.ge.s32 	%p104, %r44, %r699;
	@%p104 bra 	$L__BB0_136;
	ld.param.f64 	%fd1753, [_Z20dgemm_2d_blocktilingILi64ELi64ELi16ELi8ELi8EEviiidPKdS1_dPd_param_6];
	ld.param.f64 	%fd1689, [_Z20dgemm_2d_blocktilingILi64ELi64ELi16ELi8ELi8EEviiidPKdS1_dPd_param_3];
	ld.global.f64 	%fd1581, [%rd1+40];
	mul.f64 	%fd1582, %fd1753, %fd1581;
	fma.rn.f64 	%fd1583, %fd1689, %fd1796, %fd1582;
	st.global.f64 	[%rd1+40], %fd1583;
$L__BB0_136:
	ld.param.u32 	%r700, [_Z20dgemm_2d_blocktilingILi64ELi64ELi16ELi8ELi8EEviiidPKdS1_dPd_param_1];
	setp.ge.s32 	%p105, %r40, %r700;
	@%p105 bra 	$L__BB0_138;
	ld.param.f64 	%fd1754, [_Z20dgemm_2d_blocktilingILi64ELi64ELi16ELi8ELi8EEviiidPKdS1_dPd_param_6];
	ld.param.f64 	%fd1690, [_Z20dgemm_2d_blocktilingILi64ELi64ELi16ELi8ELi8EEviiidPKdS1_dPd_param_3];
	ld.global.f64 	%fd1584, [%rd7+40];
	mul.f64 	%fd1585, %fd1754, %fd1584;
	fma.rn.f64 	%fd1586, %fd1690, %fd1795, %fd1585;
	st.global.f64 	[%rd7+40], %fd1586;
$L__BB0_138:
	ld.param.u32 	%r701, [_Z20dgemm_2d_blocktilingILi64ELi64ELi16ELi8ELi8EEviiidPKdS1_dPd_param_1];
	setp.ge.s32 	%p106, %r599, %r701;
	@%p106 bra 	$L__BB0_140;
	ld.param.f64 	%fd1755, [_Z20dgemm_2d_blocktilingILi64ELi64ELi16ELi8ELi8EEviiidPKdS1_dPd_param_6];
	ld.param.f64 	%fd1691, [_Z20dgemm_2d_blocktilingILi64ELi64ELi16ELi8ELi8EEviiidPKdS1_dPd_param_3];
	ld.global.f64 	%fd1587, [%rd5+40];
	mul.f64 	%fd1588, %fd1755, %fd1587;
	fma.rn.f64 	%fd1589, %fd1691, %fd1794, %fd1588;
	st.global.f64 	[%rd5+40], %fd1589;
$L__BB0_140:
	ld.param.u32 	%r702, [_Z20dgemm_2d_blocktilingILi64ELi64ELi16ELi8ELi8EEviiidPKdS1_dPd_param_1];
	setp.ge.s32 	%p107, %r41, %r702;
	@%p107 bra 	$L__BB0_142;
	ld.param.f64 	%fd1756, [_Z20dgemm_2d_blocktilingILi64ELi64ELi16ELi8ELi8EEviiidPKdS1_dPd_param_6];
	ld.param.f64 	%fd1692, [_Z20dgemm_2d_blocktilingILi64ELi64ELi16ELi8ELi8EEviiidPKdS1_dPd_param_3];
	ld.global.f64 	%fd1590, [%rd4+40];
	mul.f64 	%fd1591, %fd1756, %fd1590;
	fma.rn.f64 	%fd1592, %fd1692, %fd1793, %fd1591;
	st.global.f64 	[%rd4+40], %fd1592;
$L__BB0_142:
	ld.param.u32 	%r703, [_Z20dgemm_2d_blocktilingILi64ELi64ELi16ELi8ELi8EEviiidPKdS1_dPd_param_1];
	setp.ge.s32 	%p108, %r38, %r703;
	@%p108 bra 	$L__BB0_144;
	ld.param.f64 	%fd1757, [_Z20dgemm_2d_blocktilingILi64ELi64ELi16ELi8ELi8EEviiidPKdS1_dPd_param_6];
	ld.param.f64 	%fd1693, [_Z20dgemm_2d_blocktilingILi64ELi64ELi16ELi8ELi8EEviiidPKdS1_dPd_param_3];
	ld.global.f64 	%fd1593, [%rd2+40];
	mul.f64 	%fd1594, %fd1757, %fd1593;
	fma.rn.f64 	%fd1595, %fd1693, %fd1792, %fd1594;
	st.global.f64 	[%rd2+40], %fd1595;
$L__BB0_144:
	ld.param.u32 	%r704, [_Z20dgemm_2d_blocktilingILi64ELi64ELi16ELi8ELi8EEviiidPKdS1_dPd_param_1];
	setp.ge.s32 	%p109, %r42, %r704;
	@%p109 bra 	$L__BB0_146;
	ld.param.f64 	%fd1758, [_Z20dgemm_2d_blocktilingILi64ELi64ELi16ELi8ELi8EEviiidPKdS1_dPd_param_6];
	ld.param.f64 	%fd1694, [_Z20dgemm_2d_blocktilingILi64ELi64ELi16ELi8ELi8EEviiidPKdS1_dPd_param_3];
	ld.global.f64 	%fd1596, [%rd6+40];
	mul.f64 	%fd1597, %fd1758, %fd1596;
	fma.rn.f64 	%fd1598, %fd1694, %fd1791, %fd1597;
	st.global.f64 	[%rd6+40], %fd1598;
$L__BB0_146:
	ld.param.u32 	%r648, [_Z20dgemm_2d_blocktilingILi64ELi64ELi16ELi8ELi8EEviiidPKdS1_dPd_param_0];
	add.s32 	%r605, %r37, 6;
	setp.ge.s32 	%p110, %r605, %r648;
	@%p110 bra 	$L__BB0_163;
	ld.param.u32 	%r705, [_Z20dgemm_2d_blocktilingILi64ELi64ELi16ELi8ELi8EEviiidPKdS1_dPd_param_1];
	setp.ge.s32 	%p111, %r36, %r705;
	@%p111 bra 	$L__BB0_149;
	ld.param.f64 	%fd1759, [_Z20dgemm_2d_blocktilingILi64ELi64ELi16ELi8ELi8EEviiidPKdS1_dPd_param_6];
	ld.param.f64 	%fd1695, [_Z20dgemm_2d_blocktilingILi64ELi64ELi16ELi8ELi8EEviiidPKdS1_dPd_param_3];
	ld.global.f64 	%fd1599, [%rd8+48];
	mul.f64 	%fd1600, %fd1759, %fd1599;
	fma.rn.f64 	%fd1601, %fd1695, %fd1790, %fd1600;
	st.global.f64 	[%rd8+48], %fd1601;
$L__BB0_149:
	ld.param.u32 	%r706, [_Z20dgemm_2d_blocktilingILi64ELi64ELi16ELi8ELi8EEviiidPKdS1_dPd_param_1];
	setp.ge.s32 	%p112, %r39, %r706;
	@%p112 bra 	$L__BB0_151;
	ld.param.f64 	%fd1760, [_Z20dgemm_2d_blocktilingILi64ELi64ELi16ELi8ELi8EEviiidPKdS1_dPd_param_6];
	ld.param.f64 	%fd1696, [_Z20dgemm_2d_blocktilingILi64ELi64ELi16ELi8ELi8EEviiidPKdS1_dPd_param_3];
	ld.global.f64 	%fd1602, [%rd3+48];
	mul.f64 	%fd1603, %fd1760, %fd1602;
	fma.rn.f64 	%fd1604, %fd1696, %fd1789, %fd1603;
	st.global.f64 	[%rd3+48], %fd1604;
$L__BB0_151:
	ld.param.u32 	%r707, [_Z20dgemm_2d_blocktilingILi64ELi64ELi16ELi8ELi8EEviiidPKdS1_dPd_param_1];
	setp.ge.s32 	%p113, %r44, %r707;
	@%p113 bra 	$L__BB0_153;
	ld.param.f64 	%fd1761, [_Z20dgemm_2d_blocktilingILi64ELi64ELi16ELi8ELi8EEviiidPKdS1_dPd_param_6];
	ld.param.f64 	%fd1697, [_Z20dgemm_2d_blocktilingILi64ELi64ELi16ELi8ELi8EEviiidPKdS1_dPd_param_3];
	ld.global.f64 	%fd1605, [%rd1+48];
	mul.f64 	%fd1606, %fd1761, %fd1605;
	fma.rn.f64 	%fd1607, %fd1697, %fd1788, %fd1606;
	st.global.f64 	[%rd1+48], %fd1607;
$L__BB0_153:
	ld.param.u32 	%r708, [_Z20dgemm_2d_blocktilingILi64ELi64ELi16ELi8ELi8EEviiidPKdS1_dPd_param_1];
	setp.ge.s32 	%p114, %r40, %r708;
	@%p114 bra 	$L__BB0_155;
	ld.param.f64 	%fd1762, [_Z20dgemm_2d_blocktilingILi64ELi64ELi16ELi8ELi8EEviiidPKdS1_dPd_param_6];
	ld.param.f64 	%fd1698, [_Z20dgemm_2d_blocktilingILi64ELi64ELi16ELi8ELi8EEviiidPKdS1_dPd_param_3];
	ld.global.f64 	%fd1608, [%rd7+48];
	mul.f64 	%fd1609, %fd1762, %fd1608;
	fma.rn.f64 	%fd1610, %fd1698, %fd1787, %fd1609;
	st.global.f64 	[%rd7+48], %fd1610;
$L__BB0_155:
	ld.param.u32 	%r709, [_Z20dgemm_2d_blocktilingILi64ELi64ELi16ELi8ELi8EEviiidPKdS1_dPd_param_1];
	setp.ge.s32 	%p115, %r599, %r709;
	@%p115 bra 	$L__BB0_157;
	ld.param.f64 	%fd1763, [_Z20dgemm_2d_blocktilingILi64ELi64ELi16ELi8ELi8EEviiidPKdS1_dPd_param_6];
	ld.param.f64 	%fd1699, [_Z20dgemm_2d_blocktilingILi64ELi64ELi16ELi8ELi8EEviiidPKdS1_dPd_param_3];
	ld.global.f64 	%fd1611, [%rd5+48];
	mul.f64 	%fd1612, %fd1763, %fd1611;
	fma.rn.f64 	%fd1613, %fd1699, %fd1786, %fd1612;
	st.global.f64 	[%rd5+48], %fd1613;
$L__BB0_157:
	ld.param.u32 	%r710, [_Z20dgemm_2d_blocktilingILi64ELi64ELi16ELi8ELi8EEviiidPKdS1_dPd_param_1];
	setp.ge.s32 	%p116, %r41, %r710;
	@%p116 bra 	$L__BB0_159;
	ld.param.f64 	%fd1764, [_Z20dgemm_2d_blocktilingILi64ELi64ELi16ELi8ELi8EEviiidPKdS1_dPd_param_6];
	ld.param.f64 	%fd1700, [_Z20dgemm_2d_blocktilingILi64ELi64ELi16ELi8ELi8EEviiidPKdS1_dPd_param_3];
	ld.global.f64 	%fd1614, [%rd4+48];
	mul.f64 	%fd1615, %fd1764, %fd1614;
	fma.rn.f64 	%fd1616, %fd1700, %fd1785, %fd1615;
	st.global.f64 	[%rd4+48], %fd1616;
$L__BB0_159:
	ld.param.u32 	%r711, [_Z20dgemm_2d_blocktilingILi64ELi64ELi16ELi8ELi8EEviiidPKdS1_dPd_param_1];
	setp.ge.s32 	%p117, %r38, %r711;
	@%p117 bra 	$L__BB0_161;
	ld.param.f64 	%fd1765, [_Z20dgemm_2d_blocktilingILi64ELi64ELi16ELi8ELi8EEviiidPKdS1_dPd_param_6];
	ld.param.f64 	%fd1701, [_Z20dgemm_2d_blocktilingILi64ELi64ELi16ELi8ELi8EEviiidPKdS1_dPd_param_3];
	ld.global.f64 	%fd1617, [%rd2+48];
	mul.f64 	%fd1618, %fd1765, %fd1617;
	fma.rn.f64 	%fd1619, %fd1701, %fd1784, %fd1618;
	st.global.f64 	[%rd2+48], %fd1619;
$L__BB0_161:
	ld.param.u32 	%r712, [_Z20dgemm_2d_blocktilingILi64ELi64ELi16ELi8ELi8EEviiidPKdS1_dPd_param_1];
	setp.ge.s32 	%p118, %r42, %r712;
	@%p118 bra 	$L__BB0_163;
	ld.param.f64 	%fd1766, [_Z20dgemm_2d_blocktilingILi64ELi64ELi16ELi8ELi8EEviiidPKdS1_dPd_param_6];
	ld.param.f64 	%fd1702, [_Z20dgemm_2d_blocktilingILi64ELi64ELi16ELi8ELi8EEviiidPKdS1_dPd_param_3];
	ld.global.f64 	%fd1620, [%rd6+48];
	mul.f64 	%fd1621, %fd1766, %fd1620;
	fma.rn.f64 	%fd1622, %fd1702, %fd1783, %fd1621;
	st.global.f64 	[%rd6+48], %fd1622;
$L__BB0_163:
	ld.param.u32 	%r649, [_Z20dgemm_2d_blocktilingILi64ELi64ELi16ELi8ELi8EEviiidPKdS1_dPd_param_0];
	add.s32 	%r606, %r37, 7;
	setp.ge.s32 	%p119, %r606, %r649;
	@%p119 bra 	$L__BB0_180;
	ld.param.u32 	%r713, [_Z20dgemm_2d_blocktilingILi64ELi64ELi16ELi8ELi8EEviiidPKdS1_dPd_param_1];
	setp.ge.s32 	%p120, %r36, %r713;
	@%p120 bra 	$L__BB0_166;
	ld.param.f64 	%fd1767, [_Z20dgemm_2d_blocktilingILi64ELi64ELi16ELi8ELi8EEviiidPKdS1_dPd_param_6];
	ld.param.f64 	%fd1703, [_Z20dgemm_2d_blocktilingILi64ELi64ELi16ELi8ELi8EEviiidPKdS1_dPd_param_3];
	ld.global.f64 	%fd1623, [%rd8+56];
	mul.f64 	%fd1624, %fd1767, %fd1623;
	fma.rn.f64 	%fd1625, %fd1703, %fd1782, %fd1624;
	st.global.f64 	[%rd8+56], %fd1625;
$L__BB0_166:
	ld.param.u32 	%r714, [_Z20dgemm_2d_blocktilingILi64ELi64ELi16ELi8ELi8EEviiidPKdS1_dPd_param_1];
	setp.ge.s32 	%p121, %r39, %r714;
	@%p121 bra 	$L__BB0_168;
	ld.param.f64 	%fd1768, [_Z20dgemm_2d_blocktilingILi64ELi64ELi16ELi8ELi8EEviiidPKdS1_dPd_param_6];
	ld.param.f64 	%fd1704, [_Z20dgemm_2d_blocktilingILi64ELi64ELi16ELi8ELi8EEviiidPKdS1_dPd_param_3];
	ld.global.f64 	%fd1626, [%rd3+56];
	mul.f64 	%fd1627, %fd1768, %fd1626;
	fma.rn.f64 	%fd1628, %fd1704, %fd1781, %fd1627;
	st.global.f64 	[%rd3+56], %fd1628;
$L__BB0_168:
	ld.param.u32 	%r715, [_Z20dgemm_2d_blocktilingILi64ELi64ELi16ELi8ELi8EEviiidPKdS1_dPd_param_1];
	setp.ge.s32 	%p122, %r44, %r715;
	@%p122 bra 	$L__BB0_170;
	ld.param.f64 	%fd1769, [_Z20dgemm_2d_blocktilingILi64ELi64ELi16ELi8ELi8EEviiidPKdS1_dPd_param_6];
	ld.param.f64 	%fd1705, [_Z20dgemm_2d_blocktilingILi64ELi64ELi16ELi8ELi8EEviiidPKdS1_dPd_param_3];
	ld.global.f64 	%fd1629, [%rd1+56];
	mul.f64 	%fd1630, %fd1769, %fd1629;
	fma.rn.f64 	%fd1631, %fd1705, %fd1780, %fd1630;
	st.global.f64 	[%rd1+56], %fd1631;
$L__BB0_170:
	ld.param.u32 	%r716, [_Z20dgemm_2d_blocktilingILi64ELi64ELi16ELi8ELi8EEviiidPKdS1_dPd_param_1];
	setp.ge.s32 	%p123, %r40, %r716;
	@%p123 bra 	$L__BB0_172;
	ld.param.f64 	%fd1770, [_Z20dgemm_2d_blocktilingILi64ELi64ELi16ELi8ELi8EEviiidPKdS1_dPd_param_6];
	ld.param.f64 	%fd1706, [_Z20dgemm_2d_blocktilingILi64ELi64ELi16ELi8ELi8EEviiidPKdS1_dPd_param_3];
	ld.global.f64 	%fd1632, [%rd7+56];
	mul.f64 	%fd1633, %fd1770, %fd1632;
	fma.rn.f64 	%fd1634, %fd1706, %fd1779, %fd1633;
	st.global.f64 	[%rd7+56], %fd1634;
$L__BB0_172:
	ld.param.u32 	%r717, [_Z20dgemm_2d_blocktilingILi64ELi64ELi16ELi8ELi8EEviiidPKdS1_dPd_param_1];
	setp.ge.s32 	%p124, %r599, %r717;
	@%p124 bra 	$L__BB0_174;
	ld.param.f64 	%fd1771, [_Z20dgemm_2d_blocktilingILi64ELi64ELi16ELi8ELi8EEviiidPKdS1_dPd_param_6];
	ld.param.f64 	%fd1707, [_Z20dgemm_2d_blocktilingILi64ELi64ELi16ELi8ELi8EEviiidPKdS1_dPd_param_3];
	ld.global.f64 	%fd1635, [%rd5+56];
	mul.f64 	%fd1636, %fd1771, %fd1635;
	fma.rn.f64 	%fd1637, %fd1707, %fd1778, %fd1636;
	st.global.f64 	[%rd5+56], %fd1637;
$L__BB0_174:
	ld.param.u32 	%r718, [_Z20dgemm_2d_blocktilingILi64ELi64ELi16ELi8ELi8EEviiidPKdS1_dPd_param_1];
	setp.ge.s32 	%p125, %r41, %r718;
	@%p125 bra 	$L__BB0_176;
	ld.param.f64 	%fd1772, [_Z20dgemm_2d_blocktilingILi64ELi64ELi16ELi8ELi8EEviiidPKdS1_dPd_param_6];
	ld.param.f64 	%fd1708, [_Z20dgemm_2d_blocktilingILi64ELi64ELi16ELi8ELi8EEviiidPKdS1_dPd_param_3];
	ld.global.f64 	%fd1638, [%rd4+56];
	mul.f64 	%fd1639, %fd1772, %fd1638;
	fma.rn.f64 	%fd1640, %fd1708, %fd1777, %fd1639;
	st.global.f64 	[%rd4+56], %fd1640;
$L__BB0_176:
	ld.param.u32 	%r719, [_Z20dgemm_2d_blocktilingILi64ELi64ELi16ELi8ELi8EEviiidPKdS1_dPd_param_1];
	setp.ge.s32 	%p126, %r38, %r719;
	@%p126 bra 	$L__BB0_178;
	ld.param.f64 	%fd1773, [_Z20dgemm_2d_blocktilingILi64ELi64ELi16ELi8ELi8EEviiidPKdS1_dPd_param_6];
	ld.param.f64 	%fd1709, [_Z20dgemm_2d_blocktilingILi64ELi64ELi16ELi8ELi8EEviiidPKdS1_dPd_param_3];
	ld.global.f64 	%fd1641, [%rd2+56];
	mul.f64 	%fd1642, %fd1773, %fd1641;
	fma.rn.f64 	%fd1643, %fd1709, %fd1776, %fd1642;
	st.global.f64 	[%rd2+56], %fd1643;
$L__BB0_178:
	ld.param.u32 	%r720, [_Z20dgemm_2d_blocktilingILi64ELi64ELi16ELi8ELi8EEviiidPKdS1_dPd_param_1];
	setp.ge.s32 	%p127, %r42, %r720;
	@%p127 bra 	$L__BB0_180;
	ld.param.f64 	%fd1774, [_Z20dgemm_2d_blocktilingILi64ELi64ELi16ELi8ELi8EEviiidPKdS1_dPd_param_6];
	ld.param.f64 	%fd1710, [_Z20dgemm_2d_blocktilingILi64ELi64ELi16ELi8ELi8EEviiidPKdS1_dPd_param_3];
	ld.global.f64 	%fd1644, [%rd6+56];
	mul.f64 	%fd1645, %fd1774, %fd1644;
	fma.rn.f64 	%fd1646, %fd1710, %fd1775, %fd1645;
	st.global.f64 	[%rd6+56], %fd1646;
$L__BB0_180:
	ret;

}


// ===== COMPILED SASS (sm_100) =====

	.target	sm_100

	.elftype	@"ET_EXEC"


//--------------------- .note.nv.tkinfo           --------------------------
	.section	.note.nv.tkinfo,"",@"SHT_NOTE"
	.sectionflags	@"SHF_NOTE_NV_TKINFO"
	.tkinfo
        /*0018*/ 	.word	0x00000002
        /*0030*/ 	.string	""
        /*0030*/ 	.string	"ptxas"
        /*0030*/ 	.string	"Cuda compilation tools, release 13.0, V13.0.88"
        /*0030*/ 	.string	"Build cuda_13.0.r13.0/compiler.36424714_0"
        /*0030*/ 	.string	"-arch sm_100 -m 64 "



//--------------------- .note.nv.cuinfo           --------------------------
	.section	.note.nv.cuinfo,"",@"SHT_NOTE"
	.sectionflags	@"SHF_NOTE_NV_CUINFO"
        /*0018*/ 	.short	0x0002
        /*001a*/ 	.short	0x0064
        /*001c*/ 	.short	0x0082
	.zero		2


//--------------------- .nv.info                  --------------------------
	.section	.nv.info,"",@"SHT_CUDA_INFO"
	.align	4


	//----- nvinfo : EIATTR_REGCOUNT
	.align		4
        /*0000*/ 	.byte	0x04, 0x2f
        /*0002*/ 	.short	(.L_1 - .L_0)
	.align		4
.L_0:
        /*0004*/ 	.word	index@(_Z20dgemm_2d_blocktilingILi64ELi64ELi16ELi8ELi8EEviiidPKdS1_dPd)
        /*0008*/ 	.word	0x000000ca


	//----- nvinfo : EIATTR_FRAME_SIZE
	.align		4
.L_1:
        /*000c*/ 	.byte	0x04, 0x11
        /*000e*/ 	.short	(.L_3 - .L_2)
	.align		4
.L_2:
        /*0010*/ 	.word	index@(_Z20dgemm_2d_blocktilingILi64ELi64ELi16ELi8ELi8EEviiidPKdS1_dPd)
        /*0014*/ 	.word	0x00000000


	//----- nvinfo : EIATTR_MIN_STACK_SIZE
	.align		4
.L_3:
        /*0018*/ 	.byte	0x04, 0x12
        /*001a*/ 	.short	(.L_5 - .L_4)
	.align		4
.L_4:
        /*001c*/ 	.word	index@(_Z20dgemm_2d_blocktilingILi64ELi64ELi16ELi8ELi8EEviiidPKdS1_dPd)
        /*0020*/ 	.word	0x00000000
.L_5:


//--------------------- .nv.compat                --------------------------
	.section	.nv.compat,"",@"SHT_CUDA_COMPAT_INFO"
	.align	4
        /*0000*/ 	.byte	0x02, 0x09, 0x00, 0x00, 0x02, 0x02, 0x01, 0x00, 0x02, 0x05, 0x05, 0x00, 0x03, 0x07, 0x01, 0x01
        /*0010*/ 	.byte	0x02, 0x03, 0x00, 0x00, 0x02, 0x06, 0x01, 0x00, 0x04, 0x0b, 0x08, 0x00, 0x01, 0x00, 0x00, 0x00
        /*0020*/ 	.byte	0x00, 0x00, 0x00, 0x00


//--------------------- .nv.info._Z20dgemm_2d_blocktilingILi64ELi64ELi16ELi8ELi8EEviiidPKdS1_dPd --------------------------
	.section	.nv.info._Z20dgemm_2d_blocktilingILi64ELi64ELi16ELi8ELi8EEviiidPKdS1_dPd,"",@"SHT_CUDA_INFO"
	.sectionflags	@""
	.align	4


	//----- nvinfo : EIATTR_CUDA_API_VERSION
	.align		4
        /*0000*/ 	.byte	0x04, 0x37
        /*0002*/ 	.short	(.L_7 - .L_6)
.L_6:
        /*0004*/ 	.word	0x00000082


	//----- nvinfo : EIATTR_KPARAM_INFO
	.align		4
.L_7:
        /*0008*/ 	.byte	0x04, 0x17
        /*000a*/ 	.short	(.L_9 - .L_8)
.L_8:
        /*000c*/ 	.word	0x00000000
        /*0010*/ 	.short	0x0007
        /*0012*/ 	.short	0x0030
        /*0014*/ 	.byte	0x00, 0xf5, 0x21, 0x00


	//----- nvinfo : EIATTR_KPARAM_INFO
	.align		4
.L_9:
        /*0018*/ 	.byte	0x04, 0x17
        /*001a*/ 	.short	(.L_11 - .L_10)
.L_10:
        /*001c*/ 	.word	0x00000000
        /*0020*/ 	.short	0x0006
        /*0022*/ 	.short	0x0028
        /*0024*/ 	.byte	0x00, 0xf0, 0x21, 0x00


	//----- nvinfo : EIATTR_KPARAM_INFO
	.align		4
.L_11:
        /*0028*/ 	.byte	0x04, 0x17
        /*002a*/ 	.short	(.L_13 - .L_12)
.L_12:
        /*002c*/ 	.word	0x00000000
        /*0030*/ 	.short	0x0005
        /*0032*/ 	.short	0x0020
        /*0034*/ 	.byte	0x00, 0xf5, 0x21, 0x00


	//----- nvinfo : EIATTR_KPARAM_INFO
	.align		4
.L_13:
        /*0038*/ 	.byte	0x04, 0x17
        /*003a*/ 	.short	(.L_15 - .L_14)
.L_14:
        /*003c*/ 	.word	0x00000000
        /*0040*/ 	.short	0x0004
        /*0042*/ 	.short	0x0018
        /*0044*/ 	.byte	0x00, 0xf5, 0x21, 0x00


	//----- nvinfo : EIATTR_KPARAM_INFO
	.align		4
.L_15:
        /*0048*/ 	.byte	0x04, 0x17
        /*004a*/ 	.short	(.L_17 - .L_16)
.L_16:
        /*004c*/ 	.word	0x00000000
        /*0050*/ 	.short	0x0003
        /*0052*/ 	.short	0x0010
        /*0054*/ 	.byte	0x00, 0xf0, 0x21, 0x00


	//----- nvinfo : EIATTR_KPARAM_INFO
	.align		4
.L_17:
        /*0058*/ 	.byte	0x04, 0x17
        /*005a*/ 	.short	(.L_19 - .L_18)
.L_18:
        /*005c*/ 	.word	0x00000000
        /*0060*/ 	.short	0x0002
        /*0062*/ 	.short	0x0008
        /*0064*/ 	.byte	0x00, 0xf0, 0x11, 0x00


	//----- nvinfo : EIATTR_KPARAM_INFO
	.align		4
.L_19:
        /*0068*/ 	.byte	0x04, 0x17
        /*006a*/ 	.short	(.L_21 - .L_20)
.L_20:
        /*006c*/ 	.word	0x00000000
        /*0070*/ 	.short	0x0001
        /*0072*/ 	.short	0x0004
        /*0074*/ 	.byte	0x00, 0xf0, 0x11, 0x00


	//----- nvinfo : EIATTR_KPARAM_INFO
	.align		4
.L_21:
        /*0078*/ 	.byte	0x04, 0x17
        /*007a*/ 	.short	(.L_23 - .L_22)
.L_22:
        /*007c*/ 	.word	0x00000000
        /*0080*/ 	.short	0x0000
        /*0082*/ 	.short	0x0000
        /*0084*/ 	.byte	0x00, 0xf0, 0x11, 0x00


	//----- nvinfo : EIATTR_SPARSE_MMA_MASK
	.align		4
.L_23:
        /*0088*/ 	.byte	0x03, 0x50
        /*008a*/ 	.short	0x0000


	//----- nvinfo : EIATTR_MAXREG_COUNT
	.align		4
        /*008c*/ 	.byte	0x03, 0x1b
        /*008e*/ 	.short	0x00ff


	//----- nvinfo : EIATTR_NUM_BARRIERS
	.align		4
        /*0090*/ 	.byte	0x02, 0x4c
        /*0092*/ 	.byte	0x01
	.zero		1


	//----- nvinfo : EIATTR_MERCURY_ISA_VERSION
	.align		4
        /*0094*/ 	.byte	0x03, 0x5f
        /*0096*/ 	.short	0x0101


	//----- nvinfo : EIATTR_VRC_CTA_INIT_COUNT
	.align		4
        /*0098*/ 	.byte	0x02, 0x4a
	.zero		1
	.zero		1


	//----- nvinfo : EIATTR_EXIT_INSTR_OFFSETS
	.align		4
        /*009c*/ 	.byte	0x04, 0x1c
        /*009e*/ 	.short	(.L_25 - .L_24)


	//   ....[0]....
.L_24:
        /*00a0*/ 	.word	0x00009440


	//   ....[1]....
        /*00a4*/ 	.word	0x000098f0


	//   ....[2]....
        /*00a8*/ 	.word	0x00009960


	//----- nvinfo : EIATTR_CRS_STACK_SIZE
	.align		4
.L_25:
        /*00ac*/ 	.byte	0x04, 0x1e
        /*00ae*/ 	.short	(.L_27 - .L_26)
.L_26:
        /*00b0*/ 	.word	0x00000000


	//----- nvinfo : EIATTR_CBANK_PARAM_SIZE
	.align		4
.L_27:
        /*00b4*/ 	.byte	0x03, 0x19
        /*00b6*/ 	.short	0x0038


	//----- nvinfo : EIATTR_PARAM_CBANK
	.align		4
        /*00b8*/ 	.byte	0x04, 0x0a
        /*00ba*/ 	.short	(.L_29 - .L_28)
	.align		4
.L_28:
        /*00bc*/ 	.word	index@(.nv.constant0._Z20dgemm_2d_blocktilingILi64ELi64ELi16ELi8ELi8EEviiidPKdS1_dPd)
        /*00c0*/ 	.short	0x0380
        /*00c2*/ 	.short	0x0038


	//----- nvinfo : EIATTR_SW_WAR
	.align		4
.L_29:
        /*00c4*/ 	.byte	0x04, 0x36
        /*00c6*/ 	.short	(.L_31 - .L_30)
.L_30:
        /*00c8*/ 	.word	0x00000008
.L_31:


//--------------------- .nv.callgraph             --------------------------
	.section	.nv.callgraph,"",@"SHT_CUDA_CALLGRAPH"
	.align	4
	.sectionentsize	8
	.align		4
        /*0000*/ 	.word	0x00000000
	.align		4
        /*0004*/ 	.word	0xffffffff
	.align		4
        /*0008*/ 	.word	0x00000000
	.align		4
        /*000c*/ 	.word	0xfffffffe
	.align		4
        /*0010*/ 	.word	0x00000000
	.align		4
        /*0014*/ 	.word	0xfffffffd
	.align		4
        /*0018*/ 	.word	0x00000000
	.align		4
        /*001c*/ 	.word	0xfffffffc


//--------------------- .text._Z20dgemm_2d_blocktilingILi64ELi64ELi16ELi8ELi8EEviiidPKdS1_dPd --------------------------
	.section	.text._Z20dgemm_2d_blocktilingILi64ELi64ELi16ELi8ELi8EEviiidPKdS1_dPd,"ax",@progbits
	.align	128
        .global         _Z20dgemm_2d_blocktilingILi64ELi64ELi16ELi8ELi8EEviiidPKdS1_dPd
        .type           _Z20dgemm_2d_blocktilingILi64ELi64ELi16ELi8ELi8EEviiidPKdS1_dPd,@function
        .size           _Z20dgemm_2d_blocktilingILi64ELi64ELi16ELi8ELi8EEviiidPKdS1_dPd,(.L_x_101 - _Z20dgemm_2d_blocktilingILi64ELi64ELi16ELi8ELi8EEviiidPKdS1_dPd)
        .other          _Z20dgemm_2d_blocktilingILi64ELi64ELi16ELi8ELi8EEviiidPKdS1_dPd,@"STO_CUDA_ENTRY STV_DEFAULT"
_Z20dgemm_2d_blocktilingILi64ELi64ELi16ELi8ELi8EEviiidPKdS1_dPd:
.text._Z20dgemm_2d_blocktilingILi64ELi64ELi16ELi8ELi8EEviiidPKdS1_dPd:
[----:B------:R-:W-:Y:S01]  /*0000*/  LDC R1, c[0x0][0x37c] ;  /* 0x0000df00ff017b82 */ /* 0x000fe20000000800 */
[----:B------:R-:W0:Y:S01]  /*0010*/  LDCU UR5, c[0x0][0x388] ;  /* 0x00007100ff0577ac */ /* 0x000e220008000800 */
[----:B------:R-:W1:Y:S01]  /*0020*/  S2R R0, SR_TID.X ;  /* 0x0000000000007919 */ /* 0x000e620000002100 */
[----:B------:R-:W-:Y:S02]  /*0030*/  CS2R R98, SRZ ;  /* 0x0000000000627805 */ /* 0x000fe4000001ff00 */
[----:B------:R-:W-:Y:S02]  /*0040*/  CS2R R38, SRZ ;  /* 0x0000000000267805 */ /* 0x000fe4000001ff00 */
[----:B------:R-:W-:Y:S02]  /*0050*/  CS2R R84, SRZ ;  /* 0x0000000000547805 */ /* 0x000fe4000001ff00 */
[----:B------:R-:W-:Y:S02]  /*0060*/  CS2R R58, SRZ ;  /* 0x00000000003a7805 */ /* 0x000fe4000001ff00 */
[----:B------:R-:W-:-:S02]  /*0070*/  CS2R R56, SRZ ;  /* 0x0000000000387805 */ /* 0x000fc4000001ff00 */
[----:B------:R-:W-:Y:S02]  /*0080*/  CS2R R52, SRZ ;  /* 0x0000000000347805 */ /* 0x000fe4000001ff00 */
        /* <DEDUP_REMOVED lines=9> */
[----:B------:R-:W-:Y:S01]  /*0120*/  CS2R R54, SRZ ;  /* 0x0000000000367805 */ /* 0x000fe2000001ff00 */
[----:B0-----:R-:W-:Y:S01]  /*0130*/  UISETP.GE.AND UP0, UPT, UR5, 0x1, UPT ;  /* 0x000000010500788c */ /* 0x001fe2000bf06270 */
        /* <DEDUP_REMOVED lines=48> */
[----:B------:R-:W0:Y:S01]  /*0440*/  LDCU.64 UR8, c[0x0][0x358] ;  /* 0x00006b00ff0877ac */ /* 0x000e220008000a00 */
[----:B------:R-:W2:Y:S01]  /*0450*/  LDCU UR4, c[0x0][0x360] ;  /* 0x00006c00ff0477ac */ /* 0x000ea20008000800 */
[----:B-1----:R-:W-:Y:S05]  /*0460*/  BRA.U !UP0, `(.L_x_0) ;  /* 0x0000006108107547 */ /* 0x002fea000b800000 */
[----:B--2---:R-:W1:Y:S01]  /*0470*/  I2F.U32.RP R7, UR4 ;  /* 0x0000000400077d06 */ /* 0x004e620008209000 */
[----:B------:R-:W-:Y:S01]  /*0480*/  VIADD R4, R0, UR4 ;  /* 0x0000000400047c36 */ /* 0x000fe20008000000 */
[----:B------:R-:W-:Y:S02]  /*0490*/  ISETP.NE.U32.AND P2, PT, RZ, UR4, PT ;  /* 0x00000004ff007c0c */ /* 0x000fe4000bf45070 */
[----:B------:R-:W-:Y:S02]  /*04a0*/  CS2R R98, SRZ ;  /* 0x0000000000627805 */ /* 0x000fe4000001ff00 */
[C---:B------:R-:W-:Y:S02]  /*04b0*/  ISETP.GE.U32.AND P0, PT, R4.reuse, 0x400, PT ;  /* 0x000004000400780c */ /* 0x040fe40003f06070 */
[----:B------:R-:W-:Y:S02]  /*04c0*/  VIMNMX.U32 R5, PT, PT, R4, 0x400, !PT ;  /* 0x0000040004057848 */ /* 0x000fe40007fe0000 */
[----:B------:R-:W-:-:S04]  /*04d0*/  SEL R6, RZ, 0x1, P0 ;  /* 0x00000001ff067807 */ /* 0x000fc80000000000 */
[----:B------:R-:W-:Y:S01]  /*04e0*/  IADD3 R5, PT, PT, R5, -R4, -R6 ;  /* 0x8000000405057210 */ /* 0x000fe20007ffe806 */
[----:B-1----:R-:W1:Y:S02]  /*04f0*/  MUFU.RCP R7, R7 ;  /* 0x0000000700077308 */ /* 0x002e640000001000 */
[----:B-1----:R-:W-:-:S06]  /*0500*/  VIADD R2, R7, 0xffffffe ;  /* 0x0ffffffe07027836 */ /* 0x002fcc0000000000 */
[----:B------:R1:W2:Y:S02]  /*0510*/  F2I.FTZ.U32.TRUNC.NTZ R3, R2 ;  /* 0x0000000200037305 */ /* 0x0002a4000021f000 */
[----:B-1----:R-:W-:Y:S02]  /*0520*/  IMAD.MOV.U32 R2, RZ, RZ, RZ ;  /* 0x000000ffff027224 */ /* 0x002fe400078e00ff */
[----:B--2---:R-:W-:-:S04]  /*0530*/  IMAD.MOV R9, RZ, RZ, -R3 ;  /* 0x000000ffff097224 */ /* 0x004fc800078e0a03 */
[----:B------:R-:W-:-:S04]  /*0540*/  IMAD R9, R9, UR4, RZ ;  /* 0x0000000409097c24 */ /* 0x000fc8000f8e02ff */
[----:B------:R-:W-:-:S06]  /*0550*/  IMAD.HI.U32 R8, R3, R9, R2 ;  /* 0x0000000903087227 */ /* 0x000fcc00078e0002 */
[----:B------:R-:W-:-:S04]  /*0560*/  IMAD.HI.U32 R3, R8, R5, RZ ;  /* 0x0000000508037227 */ /* 0x000fc800078e00ff */
[----:B------:R-:W-:-:S04]  /*0570*/  IMAD.MOV R2, RZ, RZ, -R3 ;  /* 0x000000ffff027224 */ /* 0x000fc800078e0a03 */
[----:B------:R-:W-:-:S05]  /*0580*/  IMAD R5, R2, UR4, R5 ;  /* 0x0000000402057c24 */ /* 0x000fca000f8e0205 */
[----:B------:R-:W-:-:S13]  /*0590*/  ISETP.GE.U32.AND P0, PT, R5, UR4, PT ;  /* 0x0000000405007c0c */ /* 0x000fda000bf06070 */
[----:B------:R-:W-:Y:S02]  /*05a0*/  @P0 VIADD R5, R5, -UR4 ;  /* 0x8000000405050c36 */ /* 0x000fe40008000000 */
[----:B------:R-:W-:-:S03]  /*05b0*/  @P0 VIADD R3, R3, 0x1 ;  /* 0x0000000103030836 */ /* 0x000fc60000000000 */
[----:B------:R-:W-:-:S13]  /*05c0*/  ISETP.GE.U32.AND P1, PT, R5, UR4, PT ;  /* 0x0000000405007c0c */ /* 0x000fda000bf26070 */
[----:B------:R-:W-:Y:S01]  /*05d0*/  @P1 VIADD R3, R3, 0x1 ;  /* 0x0000000103031836 */ /* 0x000fe20000000000 */
[----:B------:R-:W-:Y:S01]  /*05e0*/  @!P2 LOP3.LUT R3, RZ, UR4, RZ, 0x33, !PT ;  /* 0x00000004ff03ac12 */ /* 0x000fe2000f8e33ff */
[----:B------:R-:W-:-:S04]  /*05f0*/  UMOV UR4, URZ ;  /* 0x000000ff00047c82 */ /* 0x000fc80008000000 */
[----:B------:R-:W-:-:S07]  /*0600*/  IMAD.IADD R2, R6, 0x1, R3 ;  /* 0x0000000106027824 */ /* 0x000fce00078e0203 */
.L_x_11:
[----:B------:R-:W-:Y:S01]  /*0610*/  LOP3.LUT R12, R2, 0x3, RZ, 0xc0, !PT ;  /* 0x00000003020c7812 */ /* 0x000fe200078ec0ff */
[----:B------:R-:W-:Y:S01]  /*0620*/  BSSY.RECONVERGENT B0, `(.L_x_1) ;  /* 0x0000056000007945 */ /* 0x000fe20003800200 */
[----:B------:R-:W-:Y:S02]  /*0630*/  IMAD.MOV.U32 R3, RZ, RZ, R0 ;  /* 0x000000ffff037224 */ /* 0x000fe400078e0000 */
[----:B------:R-:W-:-:S13]  /*0640*/  ISETP.NE.AND P0, PT, R12, 0x3, PT ;  /* 0x000000030c00780c */ /* 0x000fda0003f05270 */
[----:B------:R-:W-:Y:S05]  /*0650*/  @!P0 BRA `(.L_x_2) ;  /* 0x0000000400488947 */ /* 0x000fea0003800000 */
[----:B------:R-:W1:Y:S01]  /*0660*/  S2R R11, SR_TID.X ;  /* 0x00000000000b7919 */ /* 0x000e620000002100 */
[----:B------:R-:W2:Y:S01]  /*0670*/  LDC R13, c[0x0][0x388] ;  /* 0x0000e200ff0d7b82 */ /* 0x000ea20000000800 */
[----:B------:R-:W3:Y:S07]  /*0680*/  S2R R0, SR_CTAID.Y ;  /* 0x0000000000007919 */ /* 0x000eee0000002600 */
[----:B------:R-:W4:Y:S01]  /*0690*/  LDC R10, c[0x0][0x380] ;  /* 0x0000e000ff0a7b82 */ /* 0x000f220000000800 */
[----:B-1----:R-:W-:Y:S01]  /*06a0*/  LOP3.LUT R3, R11, 0xf, RZ, 0xc0, !PT ;  /* 0x0000000f0b037812 */ /* 0x002fe200078ec0ff */
[----:B---3--:R-:W-:-:S04]  /*06b0*/  IMAD.SHL.U32 R0, R0, 0x40, RZ ;  /* 0x0000004000007824 */ /* 0x008fc800078e00ff */
[----:B------:R-:W-:Y:S01]  /*06c0*/  VIADD R7, R3, UR4 ;  /* 0x0000000403077c36 */ /* 0x000fe20008000000 */
[----:B------:R-:W-:-:S04]  /*06d0*/  LEA.HI R3, R11, R0, RZ, 0x1c ;  /* 0x000000000b037211 */ /* 0x000fc800078fe0ff */
[----:B--2---:R-:W-:-:S04]  /*06e0*/  ISETP.GE.AND P0, PT, R7, R13, PT ;  /* 0x0000000d0700720c */ /* 0x004fc80003f06270 */
[----:B----4-:R-:W-:-:S13]  /*06f0*/  ISETP.GE.OR P0, PT, R3, R10, P0 ;  /* 0x0000000a0300720c */ /* 0x010fda0000706670 */
[----:B------:R-:W1:Y:S01]  /*0700*/  @!P0 LDC.64 R8, c[0x0][0x398] ;  /* 0x0000e600ff088b82 */ /* 0x000e620000000a00 */
[----:B------:R-:W-:-:S04]  /*0710*/  @!P0 SHF.R.U32.HI R5, RZ, 0x4, R11 ;  /* 0x00000004ff058819 */ /* 0x000fc8000001160b */
[----:B------:R-:W-:Y:S01]  /*0720*/  @!P0 LOP3.LUT R4, R5, R0, RZ, 0xfc, !PT ;  /* 0x0000000005048212 */ /* 0x000fe200078efcff */
[----:B------:R-:W-:-:S04]  /*0730*/  @!P0 IMAD.MOV.U32 R5, RZ, RZ, RZ ;  /* 0x000000ffff058224 */ /* 0x000fc800078e00ff */
[----:B------:R-:W-:-:S03]  /*0740*/  @!P0 IMAD.WIDE.U32 R4, R7, R10, R4 ;  /* 0x0000000a07048225 */ /* 0x000fc600078e0004 */
[----:B-1----:R-:W-:-:S04]  /*0750*/  @!P0 LEA R6, P1, R4, R8, 0x3 ;  /* 0x0000000804068211 */ /* 0x002fc800078218ff */
[----:B------:R-:W-:Y:S02]  /*0760*/  @!P0 LEA.HI.X R7, R4, R9, R5, 0x3, P1 ;  /* 0x0000000904078211 */ /* 0x000fe400008f1c05 */
[----:B------:R-:W-:-:S06]  /*0770*/  CS2R R4, SRZ ;  /* 0x0000000000047805 */ /* 0x000fcc000001ff00 */
[----:B0-----:R-:W2:Y:S01]  /*0780*/  @!P0 LDG.E.64 R4, desc[UR8][R6.64] ;  /* 0x0000000806048981 */ /* 0x001ea2000c1e1b00 */
[----:B------:R-:W-:Y:S01]  /*0790*/  MOV R3, 0x400 ;  /* 0x0000040000037802 */ /* 0x000fe20000000f00 */
[----:B------:R-:W0:Y:S01]  /*07a0*/  LDCU UR5, c[0x0][0x360] ;  /* 0x00006c00ff0577ac */ /* 0x000e220008000800 */
[----:B------:R-:W-:Y:S01]  /*07b0*/  LOP3.LUT P0, RZ, R2, 0x3, RZ, 0xc0, !PT ;  /* 0x0000000302ff7812 */ /* 0x000fe2000780c0ff */
[----:B------:R-:W1:Y:S02]  /*07c0*/  S2R R8, SR_CgaCtaId ;  /* 0x0000000000087919 */ /* 0x000e640000008800 */
[----:B-1----:R-:W-:Y:S01]  /*07d0*/  LEA R8, R8, R3, 0x18 ;  /* 0x0000000308087211 */ /* 0x002fe200078ec0ff */
[----:B0-----:R-:W-:-:S04]  /*07e0*/  VIADD R3, R11, UR5 ;  /* 0x000000050b037c36 */ /* 0x001fc80008000000 */
[----:B------:R-:W-:-:S05]  /*07f0*/  IMAD R9, R11, 0x8, R8 ;  /* 0x000000080b097824 */ /* 0x000fca00078e0208 */
[----:B--2---:R1:W-:Y:S01]  /*0800*/  STS.64 [R9], R4 ;  /* 0x0000000409007388 */ /* 0x0043e20000000a00 */
[----:B------:R-:W-:Y:S05]  /*0810*/  @!P0 BRA `(.L_x_2) ;  /* 0x0000000000d88947 */ /* 0x000fea0003800000 */
[----:B------:R-:W0:Y:S02]  /*0820*/  LDCU UR5, c[0x0][0x360] ;  /* 0x00006c00ff0577ac */ /* 0x000e240008000800 */
[----:B0-----:R-:W-:-:S05]  /*0830*/  VIADD R3, R11, UR5 ;  /* 0x000000050b037c36 */ /* 0x001fca0008000000 */
[C---:B-1----:R-:W-:Y:S02]  /*0840*/  LOP3.LUT R4, R3.reuse, 0xf, RZ, 0xc0, !PT ;  /* 0x0000000f03047812 */ /* 0x042fe400078ec0ff */
[----:B------:R-:W-:-:S03]  /*0850*/  LEA.HI R3, R3, R0, RZ, 0x1c ;  /* 0x0000000003037211 */ /* 0x000fc600078fe0ff */
[----:B------:R-:W-:-:S05]  /*0860*/  VIADD R4, R4, UR4 ;  /* 0x0000000404047c36 */ /* 0x000fca0008000000 */
[----:B------:R-:W-:-:S04]  /*0870*/  ISETP.GE.AND P0, PT, R4, R13, PT ;  /* 0x0000000d0400720c */ /* 0x000fc80003f06270 */
[----:B------:R-:W-:-:S13]  /*0880*/  ISETP.GE.OR P0, PT, R3, R10, P0 ;  /* 0x0000000a0300720c */ /* 0x000fda0000706670 */
[----:B------:R-:W0:Y:S08]  /*0890*/  @!P0 LDC R5, c[0x0][0x360] ;  /* 0x0000d800ff058b82 */ /* 0x000e300000000800 */
[----:B------:R-:W1:Y:S01]  /*08a0*/  @!P0 LDC.64 R6, c[0x0][0x398] ;  /* 0x0000e600ff068b82 */ /* 0x000e620000000a00 */
[----:B0-----:R-:W-:-:S05]  /*08b0*/  @!P0 IMAD.IADD R5, R11, 0x1, R5 ;  /* 0x000000010b058824 */ /* 0x001fca00078e0205 */
[C---:B------:R-:W-:Y:S02]  /*08c0*/  @!P0 LOP3.LUT R3, R5.reuse, 0xf, RZ, 0xc0, !PT ;  /* 0x0000000f05038812 */ /* 0x040fe400078ec0ff */
[----:B------:R-:W-:Y:S01]  /*08d0*/  @!P0 LEA.HI R4, R5, R0, RZ, 0x1c ;  /* 0x0000000005048211 */ /* 0x000fe200078fe0ff */
[----:B------:R-:W-:Y:S02]  /*08e0*/  @!P0 IMAD.MOV.U32 R5, RZ, RZ, RZ ;  /* 0x000000ffff058224 */ /* 0x000fe400078e00ff */
[----:B------:R-:W-:-:S04]  /*08f0*/  @!P0 VIADD R3, R3, UR4 ;  /* 0x0000000403038c36 */ /* 0x000fc80008000000 */
[----:B------:R-:W-:-:S03]  /*0900*/  @!P0 IMAD.WIDE.U32 R4, R3, R10, R4 ;  /* 0x0000000a03048225 */ /* 0x000fc600078e0004 */
[----:B-1----:R-:W-:-:S04]  /*0910*/  @!P0 LEA R6, P1, R4, R6, 0x3 ;  /* 0x0000000604068211 */ /* 0x002fc800078218ff */
[----:B------:R-:W-:Y:S02]  /*0920*/  @!P0 LEA.HI.X R7, R4, R7, R5, 0x3, P1 ;  /* 0x0000000704078211 */ /* 0x000fe400008f1c05 */
[----:B------:R-:W-:-:S06]  /*0930*/  CS2R R4, SRZ ;  /* 0x0000000000047805 */ /* 0x000fcc000001ff00 */
[----:B------:R-:W2:Y:S01]  /*0940*/  @!P0 LDG.E.64 R4, desc[UR8][R6.64] ;  /* 0x0000000806048981 */ /* 0x000ea2000c1e1b00 */
[----:B------:R-:W0:Y:S01]  /*0950*/  LDCU UR5, c[0x0][0x360] ;  /* 0x00006c00ff0577ac */ /* 0x000e220008000800 */
[----:B------:R-:W-:Y:S01]  /*0960*/  ISETP.NE.AND P0, PT, R12, 0x1, PT ;  /* 0x000000010c00780c */ /* 0x000fe20003f05270 */
[----:B0-----:R-:W-:-:S04]  /*0970*/  VIADD R3, R11, UR5 ;  /* 0x000000050b037c36 */ /* 0x001fc80008000000 */
[C---:B------:R-:W-:Y:S02]  /*0980*/  IMAD.SHL.U32 R9, R3.reuse, 0x8, RZ ;  /* 0x0000000803097824 */ /* 0x040fe400078e00ff */
[----:B------:R-:W-:-:S03]  /*0990*/  VIADD R3, R3, UR5 ;  /* 0x0000000503037c36 */ /* 0x000fc60008000000 */
[----:B------:R-:W-:-:S05]  /*09a0*/  LOP3.LUT R9, R9, 0x1ff8, RZ, 0xc0, !PT ;  /* 0x00001ff809097812 */ /* 0x000fca00078ec0ff */
[----:B------:R-:W-:-:S05]  /*09b0*/  IMAD.IADD R9, R8, 0x1, R9 ;  /* 0x0000000108097824 */ /* 0x000fca00078e0209 */
[----:B--2---:R2:W-:Y:S01]  /*09c0*/  STS.64 [R9], R4 ;  /* 0x0000000409007388 */ /* 0x0045e20000000a00 */
[----:B------:R-:W-:Y:S05]  /*09d0*/  @!P0 BRA `(.L_x_2) ;  /* 0x0000000000688947 */ /* 0x000fea0003800000 */
[----:B------:R-:W0:Y:S02]  /*09e0*/  LDC R3, c[0x0][0x360] ;  /* 0x0000d800ff037b82 */ /* 0x000e240000000800 */
[----:B0-----:R-:W-:-:S04]  /*09f0*/  IADD3 R3, PT, PT, R3, R11, R3 ;  /* 0x0000000b03037210 */ /* 0x001fc80007ffe003 */
[C---:B--2---:R-:W-:Y:S02]  /*0a00*/  LOP3.LUT R4, R3.reuse, 0xf, RZ, 0xc0, !PT ;  /* 0x0000000f03047812 */ /* 0x044fe400078ec0ff */
[----:B------:R-:W-:-:S03]  /*0a10*/  LEA.HI R3, R3, R0, RZ, 0x1c ;  /* 0x0000000003037211 */ /* 0x000fc600078fe0ff */
[----:B------:R-:W-:-:S05]  /*0a20*/  VIADD R4, R4, UR4 ;  /* 0x0000000404047c36 */ /* 0x000fca0008000000 */
[----:B------:R-:W-:-:S04]  /*0a30*/  ISETP.GE.AND P0, PT, R4, R13, PT ;  /* 0x0000000d0400720c */ /* 0x000fc80003f06270 */
[----:B------:R-:W-:-:S13]  /*0a40*/  ISETP.GE.OR P0, PT, R3, R10, P0 ;  /* 0x0000000a0300720c */ /* 0x000fda0000706670 */
[----:B------:R-:W0:Y:S08]  /*0a50*/  @!P0 LDC R5, c[0x0][0x360] ;  /* 0x0000d800ff058b82 */ /* 0x000e300000000800 */
[----:B------:R-:W1:Y:S01]  /*0a60*/  @!P0 LDC.64 R6, c[0x0][0x398] ;  /* 0x0000e600ff068b82 */ /* 0x000e620000000a00 */
[----:B0-----:R-:W-:-:S04]  /*0a70*/  @!P0 IADD3 R5, PT, PT, R5, R11, R5 ;  /* 0x0000000b05058210 */ /* 0x001fc80007ffe005 */
        /* <DEDUP_REMOVED lines=9> */
[----:B------:R-:W0:Y:S02]  /*0b10*/  LDC R10, c[0x0][0x360] ;  /* 0x0000d800ff0a7b82 */ /* 0x000e240000000800 */
[----:B0-----:R-:W-:-:S05]  /*0b20*/  IADD3 R3, PT, PT, R10, R11, R10 ;  /* 0x0000000b0a037210 */ /* 0x001fca0007ffe00a */
[C---:B------:R-:W-:Y:S02]  /*0b30*/  IMAD.SHL.U32 R0, R3.reuse, 0x8, RZ ;  /* 0x0000000803007824 */ /* 0x040fe400078e00ff */
[----:B------:R-:W-:-:S03]  /*0b40*/  IMAD.IADD R3, R3, 0x1, R10 ;  /* 0x0000000103037824 */ /* 0x000fc600078e020a */
[----:B------:R-:W-:-:S05]  /*0b50*/  LOP3.LUT R9, R0, 0x1ff8, RZ, 0xc0, !PT ;  /* 0x00001ff800097812 */ /* 0x000fca00078ec0ff */
[----:B------:R-:W-:-:S05]  /*0b60*/  IMAD.IADD R9, R8, 0x1, R9 ;  /* 0x0000000108097824 */ /* 0x000fca00078e0209 */
[----:B--2---:R3:W-:Y:S02]  /*0b70*/  STS.64 [R9], R4 ;  /* 0x0000000409007388 */ /* 0x0047e40000000a00 */
.L_x_2:
[----:B0-----:R-:W-:Y:S05]  /*0b80*/  BSYNC.RECONVERGENT B0 ;  /* 0x0000000000007941 */ /* 0x001fea0003800200 */
.L_x_1:
[----:B------:R-:W0:Y:S01]  /*0b90*/  S2R R0, SR_TID.X ;  /* 0x0000000000007919 */ /* 0x000e220000002100 */
[C---:B------:R-:W-:Y:S01]  /*0ba0*/  ISETP.GE.U32.AND P4, PT, R2.reuse, 0x3, PT ;  /* 0x000000030200780c */ /* 0x040fe20003f86070 */
[----:B------:R-:W4:Y:S01]  /*0bb0*/  LDCU UR10, c[0x0][0x388] ;  /* 0x00007100ff0a77ac */ /* 0x000f220008000800 */
[----:B------:R-:W-:Y:S01]  /*0bc0*/  LOP3.LUT R29, R2, 0x3, RZ, 0xc0, !PT ;  /* 0x00000003021d7812 */ /* 0x000fe200078ec0ff */
[----:B------:R-:W-:Y:S01]  /*0bd0*/  BSSY.RECONVERGENT B0, `(.L_x_3) ;  /* 0x0000057000007945 */ /* 0x000fe20003800200 */
[----:B------:R-:W0:Y:S02]  /*0be0*/  LDCU UR11, c[0x0][0x380] ;  /* 0x00007000ff0b77ac */ /* 0x000e240008000800 */
[----:B------:R-:W-:-:S07]  /*0bf0*/  ISETP.NE.AND P5, PT, R29, 0x3, PT ;  /* 0x000000031d00780c */ /* 0x000fce0003fa5270 */
[----:B------:R-:W-:Y:S06]  /*0c00*/  @!P4 BRA `(.L_x_4) ;  /* 0x00000004004cc947 */ /* 0x000fec0003800000 */
[----:B------:R-:W5:Y:S08]  /*0c10*/  S2UR UR5, SR_CTAID.Y ;  /* 0x00000000000579c3 */ /* 0x000f700000002600 */
[----:B------:R-:W1:Y:S01]  /*0c20*/  LDC R24, c[0x0][0x360] ;  /* 0x0000d800ff187b82 */ /* 0x000e620000000800 */
[----:B-----5:R-:W-:-:S06]  /*0c30*/  USHF.L.U32 UR5, UR5, 0x6, URZ ;  /* 0x0000000605057899 */ /* 0x020fcc00080006ff */
[----:B------:R-:W-:Y:S02]  /*0c40*/  IMAD.U32 R28, RZ, RZ, UR5 ;  /* 0x00000005ff1c7e24 */ /* 0x000fe4000f8e00ff */
[C-C-:B-1----:R-:W-:Y:S02]  /*0c50*/  IMAD R22, R24.reuse, 0x2, R3.reuse ;  /* 0x0000000218167824 */ /* 0x142fe400078e0203 */
[----:B------:R-:W-:Y:S02]  /*0c60*/  IMAD R23, R24, 0x3, R3 ;  /* 0x0000000318177824 */ /* 0x000fe400078e0203 */
[----:B------:R-:W-:-:S07]  /*0c70*/  IMAD.IADD R24, R3, 0x1, R24 ;  /* 0x0000000103187824 */ /* 0x000fce00078e0218 */
.L_x_5:
[----:B------:R-:W1:Y:S01]  /*0c80*/  S2UR UR5, SR_CTAID.Y ;  /* 0x00000000000579c3 */ /* 0x000e620000002600 */
[C---:B0-23--:R-:W-:Y:S02]  /*0c90*/  LOP3.LUT R5, R3.reuse, 0xf, RZ, 0xc0, !PT ;  /* 0x0000000f03057812 */ /* 0x04dfe400078ec0ff */
[----:B------:R-:W-:Y:S02]  /*0ca0*/  LOP3.LUT R6, R24, 0xf, RZ, 0xc0, !PT ;  /* 0x0000000f18067812 */ /* 0x000fe400078ec0ff */
[----:B------:R-:W-:Y:S01]  /*0cb0*/  LEA.HI R4, R3, R28, RZ, 0x1c ;  /* 0x0000001c03047211 */ /* 0x000fe200078fe0ff */
[----:B------:R-:W-:Y:S01]  /*0cc0*/  VIADD R7, R5, UR4 ;  /* 0x0000000405077c36 */ /* 0x000fe20008000000 */
[----:B------:R-:W-:Y:S01]  /*0cd0*/  LOP3.LUT R5, R22, 0xf, RZ, 0xc0, !PT ;  /* 0x0000000f16057812 */ /* 0x000fe200078ec0ff */
[----:B------:R-:W-:Y:S01]  /*0ce0*/  VIADD R9, R6, UR4 ;  /* 0x0000000406097c36 */ /* 0x000fe20008000000 */
[----:B------:R-:W-:Y:S02]  /*0cf0*/  LOP3.LUT R8, R23, 0xf, RZ, 0xc0, !PT ;  /* 0x0000000f17087812 */ /* 0x000fe400078ec0ff */
[----:B----4-:R-:W-:Y:S01]  /*0d00*/  ISETP.GE.AND P0, PT, R7, UR10, PT ;  /* 0x0000000a07007c0c */ /* 0x010fe2000bf06270 */
[----:B------:R-:W-:Y:S01]  /*0d10*/  VIADD R11, R5, UR4 ;  /* 0x00000004050b7c36 */ /* 0x000fe20008000000 */
[----:B------:R-:W-:Y:S01]  /*0d20*/  ISETP.GE.AND P2, PT, R9, UR10, PT ;  /* 0x0000000a09007c0c */ /* 0x000fe2000bf46270 */
[----:B------:R-:W-:Y:S01]  /*0d30*/  VIADD R15, R8, UR4 ;  /* 0x00000004080f7c36 */ /* 0x000fe20008000000 */
[----:B0-----:R-:W-:-:S02]  /*0d40*/  ISETP.GE.OR P0, PT, R4, UR11, P0 ;  /* 0x0000000b04007c0c */ /* 0x001fc40008706670 */
[----:B------:R-:W-:Y:S02]  /*0d50*/  ISETP.GE.AND P3, PT, R11, UR10, PT ;  /* 0x0000000a0b007c0c */ /* 0x000fe4000bf66270 */
[----:B------:R-:W-:Y:S01]  /*0d60*/  ISETP.GE.AND P1, PT, R15, UR10, PT ;  /* 0x0000000a0f007c0c */ /* 0x000fe2000bf26270 */
[----:B-1----:R-:W-:-:S08]  /*0d70*/  USHF.L.U32 UR5, UR5, 0x6, URZ ;  /* 0x0000000605057899 */ /* 0x002fd000080006ff */
[----:B------:R-:W0:Y:S01]  /*0d80*/  @!P0 LDC.64 R12, c[0x0][0x398] ;  /* 0x0000e600ff0c8b82 */ /* 0x000e220000000a00 */
[----:B------:R-:W-:Y:S02]  /*0d90*/  @!P0 IMAD.MOV.U32 R5, RZ, RZ, RZ ;  /* 0x000000ffff058224 */ /* 0x000fe400078e00ff */
[----:B------:R-:W-:Y:S02]  /*0da0*/  IMAD.U32 R28, RZ, RZ, UR5 ;  /* 0x00000005ff1c7e24 */ /* 0x000fe4000f8e00ff */
[----:B------:R-:W-:-:S03]  /*0db0*/  @!P0 IMAD.WIDE.U32 R4, R7, UR11, R4 ;  /* 0x0000000b07048c25 */ /* 0x000fc6000f8e0004 */
[-C--:B------:R-:W-:Y:S02]  /*0dc0*/  LEA.HI R6, R24, R28.reuse, RZ, 0x1c ;  /* 0x0000001c18067211 */ /* 0x080fe400078fe0ff */
[-C--:B------:R-:W-:Y:S02]  /*0dd0*/  LEA.HI R8, R22, R28.reuse, RZ, 0x1c ;  /* 0x0000001c16087211 */ /* 0x080fe400078fe0ff */
[----:B------:R-:W-:Y:S02]  /*0de0*/  ISETP.GE.OR P2, PT, R6, UR11, P2 ;  /* 0x0000000b06007c0c */ /* 0x000fe40009746670 */
[----:B------:R-:W-:Y:S02]  /*0df0*/  LEA.HI R10, R23, R28, RZ, 0x1c ;  /* 0x0000001c170a7211 */ /* 0x000fe400078fe0ff */
[----:B------:R-:W-:Y:S02]  /*0e00*/  ISETP.GE.OR P3, PT, R8, UR11, P3 ;  /* 0x0000000b08007c0c */ /* 0x000fe40009f66670 */
[----:B------:R-:W-:-:S02]  /*0e10*/  ISETP.GE.OR P1, PT, R10, UR11, P1 ;  /* 0x0000000b0a007c0c */ /* 0x000fc40008f26670 */
[----:B0-----:R-:W-:-:S05]  /*0e20*/  @!P0 LEA R12, P6, R4, R12, 0x3 ;  /* 0x0000000c040c8211 */ /* 0x001fca00078c18ff */
[----:B------:R-:W0:Y:S01]  /*0e30*/  @!P2 LDC.64 R16, c[0x0][0x398] ;  /* 0x0000e600ff10ab82 */ /* 0x000e220000000a00 */
[----:B------:R-:W-:Y:S01]  /*0e40*/  @!P2 IMAD.MOV.U32 R7, RZ, RZ, RZ ;  /* 0x000000ffff07a224 */ /* 0x000fe200078e00ff */
[----:B------:R-:W-:Y:S02]  /*0e50*/  @!P0 LEA.HI.X R13, R4, R13, R5, 0x3, P6 ;  /* 0x0000000d040d8211 */ /* 0x000fe400030f1c05 */
[----:B------:R-:W-:Y:S01]  /*0e60*/  CS2R R4, SRZ ;  /* 0x0000000000047805 */ /* 0x000fe2000001ff00 */
[----:B------:R-:W-:-:S03]  /*0e70*/  @!P2 IMAD.WIDE.U32 R6, R9, UR11, R6 ;  /* 0x0000000b0906ac25 */ /* 0x000fc6000f8e0006 */
[----:B------:R-:W1:Y:S01]  /*0e80*/  @!P3 LDC.64 R18, c[0x0][0x398] ;  /* 0x0000e600ff12bb82 */ /* 0x000e620000000a00 */
[----:B------:R-:W-:Y:S01]  /*0e90*/  @!P3 IMAD.MOV.U32 R9, RZ, RZ, RZ ;  /* 0x000000ffff09b224 */ /* 0x000fe200078e00ff */
[----:B------:R2:W3:Y:S01]  /*0ea0*/  @!P0 LDG.E.64 R4, desc[UR8][R12.64] ;  /* 0x000000080c048981 */ /* 0x0004e2000c1e1b00 */
[----:B------:R-:W-:-:S05]  /*0eb0*/  @!P3 IMAD.WIDE.U32 R8, R11, UR11, R8 ;  /* 0x0000000b0b08bc25 */ /* 0x000fca000f8e0008 */
[----:B------:R-:W4:Y:S01]  /*0ec0*/  @!P1 LDC.64 R26, c[0x0][0x398] ;  /* 0x0000e600ff1a9b82 */ /* 0x000f220000000a00 */
[----:B------:R-:W-:Y:S02]  /*0ed0*/  @!P1 IMAD.MOV.U32 R11, RZ, RZ, RZ ;  /* 0x000000ffff0b9224 */ /* 0x000fe400078e00ff */
[----:B------:R-:W-:Y:S01]  /*0ee0*/  @!P1 IMAD.WIDE.U32 R10, R15, UR11, R10 ;  /* 0x0000000b0f0a9c25 */ /* 0x000fe2000f8e000a */
[----:B0-----:R-:W-:-:S04]  /*0ef0*/  @!P2 LEA R14, P6, R6, R16, 0x3 ;  /* 0x00000010060ea211 */ /* 0x001fc800078c18ff */
[----:B------:R-:W-:Y:S02]  /*0f00*/  @!P2 LEA.HI.X R15, R6, R17, R7, 0x3, P6 ;  /* 0x00000011060fa211 */ /* 0x000fe400030f1c07 */
[C---:B-1----:R-:W-:Y:S02]  /*0f10*/  @!P3 LEA R16, P0, R8.reuse, R18, 0x3 ;  /* 0x000000120810b211 */ /* 0x042fe400078018ff */
[----:B------:R-:W-:Y:S02]  /*0f20*/  CS2R R6, SRZ ;  /* 0x0000000000067805 */ /* 0x000fe4000001ff00 */
[----:B------:R-:W-:Y:S02]  /*0f30*/  @!P3 LEA.HI.X R17, R8, R19, R9, 0x3, P0 ;  /* 0x000000130811b211 */ /* 0x000fe400000f1c09 */
[C---:B----4-:R-:W-:Y:S02]  /*0f40*/  @!P1 LEA R18, P6, R10.reuse, R26, 0x3 ;  /* 0x0000001a0a129211 */ /* 0x050fe400078c18ff */
[----:B------:R-:W-:Y:S01]  /*0f50*/  CS2R R8, SRZ ;  /* 0x0000000000087805 */ /* 0x000fe2000001ff00 */
[----:B------:R0:W4:Y:S01]  /*0f60*/  @!P2 LDG.E.64 R6, desc[UR8][R14.64] ;  /* 0x000000080e06a981 */ /* 0x000122000c1e1b00 */
[----:B------:R-:W-:-:S02]  /*0f70*/  @!P1 LEA.HI.X R19, R10, R27, R11, 0x3, P6 ;  /* 0x0000001b0a139211 */ /* 0x000fc400030f1c0b */
[----:B------:R-:W-:Y:S02]  /*0f80*/  CS2R R10, SRZ ;  /* 0x00000000000a7805 */ /* 0x000fe4000001ff00 */
[----:B------:R1:W5:Y:S04]  /*0f90*/  @!P3 LDG.E.64 R8, desc[UR8][R16.64] ;  /* 0x000000081008b981 */ /* 0x000368000c1e1b00 */
[----:B------:R-:W5:Y:S01]  /*0fa0*/  @!P1 LDG.E.64 R10, desc[UR8][R18.64] ;  /* 0x00000008120a9981 */ /* 0x000f62000c1e1b00 */
[----:B------:R-:W0:Y:S01]  /*0fb0*/  LDCU UR7, c[0x0][0x360] ;  /* 0x00006c00ff0777ac */ /* 0x000e220008000800 */
[----:B------:R-:W0:Y:S08]  /*0fc0*/  LDC R26, c[0x0][0x360] ;  /* 0x0000d800ff1a7b82 */ /* 0x000e300000000800 */
[----:B------:R-:W1:Y:S08]  /*0fd0*/  LDC R27, c[0x0][0x360] ;  /* 0x0000d800ff1b7b82 */ /* 0x000e700000000800 */
[----:B------:R-:W1:Y:S01]  /*0fe0*/  S2UR UR6, SR_CgaCtaId ;  /* 0x00000000000679c3 */ /* 0x000e620000008800 */
[----:B--2---:R-:W-:Y:S01]  /*0ff0*/  IMAD.SHL.U32 R12, R3, 0x8, RZ ;  /* 0x00000008030c7824 */ /* 0x004fe200078e00ff */
[----:B------:R-:W-:Y:S01]  /*1000*/  UMOV UR5, 0x400 ;  /* 0x0000040000057882 */ /* 0x000fe20000000000 */
[----:B0-----:R-:W-:Y:S01]  /*1010*/  IADD3 R26, PT, PT, R26, UR7, R3 ;  /* 0x000000071a1a7c10 */ /* 0x001fe2000fffe003 */
[----:B------:R-:W-:-:S02]  /*1020*/  IMAD.SHL.U32 R25, R24, 0x8, RZ ;  /* 0x0000000818197824 */ /* 0x000fc400078e00ff */
[----:B------:R-:W-:Y:S01]  /*1030*/  IMAD.SHL.U32 R14, R22, 0x8, RZ ;  /* 0x00000008160e7824 */ /* 0x000fe200078e00ff */
[----:B-1----:R-:W-:Y:S01]  /*1040*/  IADD3 R3, PT, PT, R27, R26, R27 ;  /* 0x0000001a1b037210 */ /* 0x002fe20007ffe01b */
[----:B------:R-:W-:-:S03]  /*1050*/  IMAD.SHL.U32 R16, R23, 0x8, RZ ;  /* 0x0000000817107824 */ /* 0x000fc600078e00ff */
[----:B------:R-:W-:Y:S01]  /*1060*/  ISETP.GE.U32.AND P0, PT, R3, 0x400, PT ;  /* 0x000004000300780c */ /* 0x000fe20003f06070 */
[----:B------:R-:W-:Y:S01]  /*1070*/  ULEA UR5, UR6, UR5, 0x18 ;  /* 0x0000000506057291 */ /* 0x000fe2000f8ec0ff */
[----:B------:R-:W-:Y:S02]  /*1080*/  LOP3.LUT R13, R12, 0x1ff8, RZ, 0xc0, !PT ;  /* 0x00001ff80c0d7812 */ /* 0x000fe400078ec0ff */
[----:B------:R-:W-:Y:S02]  /*1090*/  LOP3.LUT R25, R25, 0x1ff8, RZ, 0xc0, !PT ;  /* 0x00001ff819197812 */ /* 0x000fe400078ec0ff */
[----:B------:R-:W-:Y:S02]  /*10a0*/  LOP3.LUT R15, R14, 0x1ff8, RZ, 0xc0, !PT ;  /* 0x00001ff80e0f7812 */ /* 0x000fe400078ec0ff */
[----:B------:R-:W-:Y:S01]  /*10b0*/  LOP3.LUT R17, R16, 0x1ff8, RZ, 0xc0, !PT ;  /* 0x00001ff810117812 */ /* 0x000fe200078ec0ff */
[C---:B------:R-:W-:Y:S02]  /*10c0*/  IMAD R22, R27.reuse, 0x4, R22 ;  /* 0x000000041b167824 */ /* 0x040fe400078e0216 */
[----:B------:R-:W-:-:S02]  /*10d0*/  IMAD R23, R27, 0x4, R23 ;  /* 0x000000041b177824 */ /* 0x000fc400078e0217 */
[----:B------:R-:W-:Y:S01]  /*10e0*/  IMAD R24, R27, 0x4, R24 ;  /* 0x000000041b187824 */ /* 0x000fe200078e0218 */
[----:B---3--:R0:W-:Y:S04]  /*10f0*/  STS.64 [R13+UR5], R4 ;  /* 0x000000040d007988 */ /* 0x0081e80008000a05 */
[----:B----4-:R0:W-:Y:S04]  /*1100*/  STS.64 [R25+UR5], R6 ;  /* 0x0000000619007988 */ /* 0x0101e80008000a05 */
[----:B-----5:R0:W-:Y:S04]  /*1110*/  STS.64 [R15+UR5], R8 ;  /* 0x000000080f007988 */ /* 0x0201e80008000a05 */
[----:B------:R0:W-:Y:S01]  /*1120*/  STS.64 [R17+UR5], R10 ;  /* 0x0000000a11007988 */ /* 0x0001e20008000a05 */
[----:B------:R-:W-:Y:S05]  /*1130*/  @!P0 BRA `(.L_x_5) ;  /* 0xfffffff800d08947 */ /* 0x000fea000383ffff */
.L_x_4:
[----:B0---4-:R-:W-:Y:S05]  /*1140*/  BSYNC.RECONVERGENT B0 ;  /* 0x0000000000007941 */ /* 0x011fea0003800200 */
.L_x_3:
[----:B------:R-:W-:Y:S01]  /*1150*/  BSSY.RECONVERGENT B0, `(.L_x_6) ;  /* 0x0000052000007945 */ /* 0x000fe20003800200 */
[----:B------:R-:W-:-:S03]  /*1160*/  IMAD.MOV.U32 R3, RZ, RZ, R0 ;  /* 0x000000ffff037224 */ /* 0x000fc600078e0000 */
[----:B------:R-:W-:Y:S05]  /*1170*/  @!P5 BRA `(.L_x_7) ;  /* 0x00000004003cd947 */ /* 0x000fea0003800000 */
[----:B------:R-:W0:Y:S01]  /*1180*/  S2R R10, SR_CTAID.X ;  /* 0x00000000000a7919 */ /* 0x000e220000002500 */
[----:B------:R-:W4:Y:S01]  /*1190*/  LDC R13, c[0x0][0x384] ;  /* 0x0000e100ff0d7b82 */ /* 0x000f220000000800 */
[C---:B------:R-:W-:Y:S02]  /*11a0*/  LOP3.LUT R3, R0.reuse, 0x3f, RZ, 0xc0, !PT ;  /* 0x0000003f00037812 */ /* 0x040fe400078ec0ff */
[----:B-123--:R-:W-:-:S05]  /*11b0*/  LEA.HI R4, R0, UR4, RZ, 0x1a ;  /* 0x0000000400047c11 */ /* 0x00efca000f8fd0ff */
[----:B------:R-:W1:Y:S01]  /*11c0*/  LDC R12, c[0x0][0x388] ;  /* 0x0000e200ff0c7b82 */ /* 0x000e620000000800 */
[----:B0-----:R-:W-:-:S05]  /*11d0*/  IMAD R3, R10, 0x40, R3 ;  /* 0x000000400a037824 */ /* 0x001fca00078e0203 */
[----:B----4-:R-:W-:-:S04]  /*11e0*/  ISETP.GE.AND P0, PT, R3, R13, PT ;  /* 0x0000000d0300720c */ /* 0x010fc80003f06270 */
[----:B-1----:R-:W-:-:S13]  /*11f0*/  ISETP.GE.OR P0, PT, R4, R12, P0 ;  /* 0x0000000c0400720c */ /* 0x002fda0000706670 */
[----:B------:R-:W0:Y:S01]  /*1200*/  @!P0 LDC.64 R6, c[0x0][0x3a0] ;  /* 0x0000e800ff068b82 */ /* 0x000e220000000a00 */
[----:B------:R-:W-:Y:S02]  /*1210*/  @!P0 IMAD.MOV.U32 R5, RZ, RZ, RZ ;  /* 0x000000ffff058224 */ /* 0x000fe400078e00ff */
[----:B------:R-:W-:-:S03]  /*1220*/  @!P0 IMAD.WIDE.U32 R4, R3, R12, R4 ;  /* 0x0000000c03048225 */ /* 0x000fc600078e0004 */
[----:B0-----:R-:W-:-:S04]  /*1230*/  @!P0 LEA R6, P1, R4, R6, 0x3 ;  /* 0x0000000604068211 */ /* 0x001fc800078218ff */
[----:B------:R-:W-:Y:S02]  /*1240*/  @!P0 LEA.HI.X R7, R4, R7, R5, 0x3, P1 ;  /* 0x0000000704078211 */ /* 0x000fe400008f1c05 */
[----:B------:R-:W-:-:S06]  /*1250*/  CS2R R4, SRZ ;  /* 0x0000000000047805 */ /* 0x000fcc000001ff00 */
[----:B------:R-:W2:Y:S01]  /*1260*/  @!P0 LDG.E.64 R4, desc[UR8][R6.64] ;  /* 0x0000000806048981 */ /* 0x000ea2000c1e1b00 */
[----:B------:R-:W-:Y:S01]  /*1270*/  MOV R3, 0x400 ;  /* 0x0000040000037802 */ /* 0x000fe20000000f00 */
[----:B------:R-:W0:Y:S01]  /*1280*/  LDCU UR5, c[0x0][0x360] ;  /* 0x00006c00ff0577ac */ /* 0x000e220008000800 */
[----:B------:R-:W-:Y:S01]  /*1290*/  LOP3.LUT P0, RZ, R2, 0x3, RZ, 0xc0, !PT ;  /* 0x0000000302ff7812 */ /* 0x000fe2000780c0ff */
[----:B------:R-:W1:Y:S02]  /*12a0*/  S2R R8, SR_CgaCtaId ;  /* 0x0000000000087919 */ /* 0x000e640000008800 */
[----:B------:R-:W-:-:S05]  /*12b0*/  VIADD R3, R3, 0x2000 ;  /* 0x0000200003037836 */ /* 0x000fca0000000000 */
[----:B-1----:R-:W-:Y:S01]  /*12c0*/  LEA R9, R8, R3, 0x18 ;  /* 0x0000000308097211 */ /* 0x002fe200078ec0ff */
[----:B0-----:R-:W-:-:S04]  /*12d0*/  VIADD R3, R0, UR5 ;  /* 0x0000000500037c36 */ /* 0x001fc80008000000 */
[----:B------:R-:W-:-:S05]  /*12e0*/  IMAD R11, R0, 0x8, R9 ;  /* 0x00000008000b7824 */ /* 0x000fca00078e0209 */
[----:B--2---:R0:W-:Y:S01]  /*12f0*/  STS.64 [R11], R4 ;  /* 0x000000040b007388 */ /* 0x0041e20000000a00 */
[----:B------:R-:W-:Y:S05]  /*1300*/  @!P0 BRA `(.L_x_7) ;  /* 0x0000000000d88947 */ /* 0x000fea0003800000 */
[----:B------:R-:W1:Y:S02]  /*1310*/  LDCU UR5, c[0x0][0x360] ;  /* 0x00006c00ff0577ac */ /* 0x000e640008000800 */
[----:B-1----:R-:W-:-:S05]  /*1320*/  VIADD R3, R0, UR5 ;  /* 0x0000000500037c36 */ /* 0x002fca0008000000 */
[C---:B0-----:R-:W-:Y:S02]  /*1330*/  LOP3.LUT R4, R3.reuse, 0x3f, RZ, 0xc0, !PT ;  /* 0x0000003f03047812 */ /* 0x041fe400078ec0ff */
[----:B------:R-:W-:-:S03]  /*1340*/  LEA.HI R3, R3, UR4, RZ, 0x1a ;  /* 0x0000000403037c11 */ /* 0x000fc6000f8fd0ff */
[----:B------:R-:W-:-:S05]  /*1350*/  IMAD R4, R10, 0x40, R4 ;  /* 0x000000400a047824 */ /* 0x000fca00078e0204 */
[----:B------:R-:W-:-:S04]  /*1360*/  ISETP.GE.AND P0, PT, R4, R13, PT ;  /* 0x0000000d0400720c */ /* 0x000fc80003f06270 */
[----:B------:R-:W-:-:S13]  /*1370*/  ISETP.GE.OR P0, PT, R3, R12, P0 ;  /* 0x0000000c0300720c */ /* 0x000fda0000706670 */
[----:B------:R-:W0:Y:S01]  /*1380*/  @!P0 LDC R3, c[0x0][0x360] ;  /* 0x0000d800ff038b82 */ /* 0x000e220000000800 */
[----:B------:R-:W-:-:S07]  /*1390*/  @!P0 IMAD.MOV.U32 R5, RZ, RZ, RZ ;  /* 0x000000ffff058224 */ /* 0x000fce00078e00ff */
[----:B------:R-:W1:Y:S01]  /*13a0*/  @!P0 LDC.64 R6, c[0x0][0x3a0] ;  /* 0x0000e800ff068b82 */ /* 0x000e620000000a00 */
[----:B0-----:R-:W-:-:S05]  /*13b0*/  @!P0 IMAD.IADD R4, R0, 0x1, R3 ;  /* 0x0000000100048824 */ /* 0x001fca00078e0203 */
[C---:B------:R-:W-:Y:S02]  /*13c0*/  @!P0 LOP3.LUT R3, R4.reuse, 0x3f, RZ, 0xc0, !PT ;  /* 0x0000003f04038812 */ /* 0x040fe400078ec0ff */
[----:B------:R-:W-:-:S03]  /*13d0*/  @!P0 LEA.HI R4, R4, UR4, RZ, 0x1a ;  /* 0x0000000404048c11 */ /* 0x000fc6000f8fd0ff */
[----:B------:R-:W-:-:S04]  /*13e0*/  @!P0 IMAD R3, R10, 0x40, R3 ;  /* 0x000000400a038824 */ /* 0x000fc800078e0203 */
        /* <DEDUP_REMOVED lines=16> */
[C---:B----4-:R-:W-:Y:S02]  /*14f0*/  LOP3.LUT R4, R3.reuse, 0x3f, RZ, 0xc0, !PT ;  /* 0x0000003f03047812 */ /* 0x050fe400078ec0ff */
[----:B------:R-:W-:-:S03]  /*1500*/  LEA.HI R3, R3, UR4, RZ, 0x1a ;  /* 0x0000000403037c11 */ /* 0x000fc6000f8fd0ff */
[----:B------:R-:W-:-:S05]  /*1510*/  IMAD R4, R10, 0x40, R4 ;  /* 0x000000400a047824 */ /* 0x000fca00078e0204 */
[----:B------:R-:W-:-:S04]  /*1520*/  ISETP.GE.AND P0, PT, R4, R13, PT ;  /* 0x0000000d0400720c */ /* 0x000fc80003f06270 */
[----:B------:R-:W-:-:S13]  /*1530*/  ISETP.GE.OR P0, PT, R3, R12, P0 ;  /* 0x0000000c0300720c */ /* 0x000fda0000706670 */
[----:B------:R-:W0:Y:S01]  /*1540*/  @!P0 LDC R3, c[0x0][0x360] ;  /* 0x0000d800ff038b82 */ /* 0x000e220000000800 */
[----:B------:R-:W-:-:S07]  /*1550*/  @!P0 IMAD.MOV.U32 R5, RZ, RZ, RZ ;  /* 0x000000ffff058224 */ /* 0x000fce00078e00ff */
[----:B------:R-:W1:Y:S01]  /*1560*/  @!P0 LDC.64 R6, c[0x0][0x3a0] ;  /* 0x0000e800ff068b82 */ /* 0x000e620000000a00 */
[----:B0-----:R-:W-:-:S04]  /*1570*/  @!P0 IADD3 R4, PT, PT, R3, R0, R3 ;  /* 0x0000000003048210 */ /* 0x001fc80007ffe003 */
        /* <DEDUP_REMOVED lines=8> */
[----:B------:R-:W0:Y:S02]  /*1600*/  LDC R11, c[0x0][0x360] ;  /* 0x0000d800ff0b7b82 */ /* 0x000e240000000800 */
[----:B0-----:R-:W-:-:S05]  /*1610*/  IADD3 R0, PT, PT, R11, R0, R11 ;  /* 0x000000000b007210 */ /* 0x001fca0007ffe00b */
[----:B------:R-:W-:-:S05]  /*1620*/  IMAD.SHL.U32 R3, R0, 0x8, RZ ;  /* 0x0000000800037824 */ /* 0x000fca00078e00ff */
[----:B------:R-:W-:Y:S01]  /*1630*/  LOP3.LUT R8, R3, 0x1ff8, RZ, 0xc0, !PT ;  /* 0x00001ff803087812 */ /* 0x000fe200078ec0ff */
[----:B------:R-:W-:-:S04]  /*1640*/  IMAD.IADD R3, R0, 0x1, R11 ;  /* 0x0000000100037824 */ /* 0x000fc800078e020b */
[----:B------:R-:W-:-:S05]  /*1650*/  IMAD.IADD R9, R9, 0x1, R8 ;  /* 0x0000000109097824 */ /* 0x000fca00078e0208 */
[----:B--2---:R0:W-:Y:S02]  /*1660*/  STS.64 [R9], R4 ;  /* 0x0000000409007388 */ /* 0x0041e40000000a00 */
.L_x_7:
[----:B------:R-:W-:Y:S05]  /*1670*/  BSYNC.RECONVERGENT B0 ;  /* 0x0000000000007941 */ /* 0x000fea0003800200 */
.L_x_6:
[----:B------:R-:W0:Y:S01]  /*1680*/  LDCU UR10, c[0x0][0x384] ;  /* 0x00007080ff0a77ac */ /* 0x000e220008000800 */
[----:B------:R-:W-:Y:S01]  /*1690*/  BSSY.RECONVERGENT B0, `(.L_x_8) ;  /* 0x0000051000007945 */ /* 0x000fe20003800200 */
[----:B------:R-:W0:Y:S03]  /*16a0*/  LDCU UR11, c[0x0][0x388] ;  /* 0x00007100ff0b77ac */ /* 0x000e260008000800 */
[----:B------:R-:W-:Y:S05]  /*16b0*/  @!P4 BRA `(.L_x_9) ;  /* 0x000000040038c947 */ /* 0x000fea0003800000 */
[----:B------:R-:W5:Y:S02]  /*16c0*/  S2UR UR5, SR_CTAID.X ;  /* 0x00000000000579c3 */ /* 0x000f640000002500 */
[----:B-----5:R-:W-:-:S07]  /*16d0*/  IMAD.U32 R25, RZ, RZ, UR5 ;  /* 0x00000005ff197e24 */ /* 0x020fce000f8e00ff */
.L_x_10:
[----:B------:R-:W5:Y:S01]  /*16e0*/  LDCU UR5, c[0x0][0x360] ;  /* 0x00006c00ff0577ac */ /* 0x000f620008000800 */
[----:B------:R-:W5:Y:S01]  /*16f0*/  S2UR UR12, SR_CTAID.X ;  /* 0x00000000000c79c3 */ /* 0x000f620000002500 */
[C---:B------:R-:W-:Y:S01]  /*1700*/  LOP3.LUT R0, R3.reuse, 0x3f, RZ, 0xc0, !PT ;  /* 0x0000003f03007812 */ /* 0x040fe200078ec0ff */
[----:B------:R-:W5:Y:S01]  /*1710*/  LDCU UR6, c[0x0][0x360] ;  /* 0x00006c00ff0677ac */ /* 0x000f620008000800 */
[----:B01234-:R-:W-:-:S03]  /*1720*/  LEA.HI R4, R3, UR4, RZ, 0x1a ;  /* 0x0000000403047c11 */ /* 0x01ffc6000f8fd0ff */
[----:B------:R-:W-:Y:S01]  /*1730*/  IMAD R7, R25, 0x40, R0 ;  /* 0x0000004019077824 */ /* 0x000fe200078e0200 */
[----:B------:R-:W0:Y:S04]  /*1740*/  LDCU UR7, c[0x0][0x360] ;  /* 0x00006c00ff0777ac */ /* 0x000e280008000800 */
[----:B------:R-:W-:-:S04]  /*1750*/  ISETP.GE.AND P0, PT, R7, UR10, PT ;  /* 0x0000000a07007c0c */ /* 0x000fc8000bf06270 */
[----:B------:R-:W-:Y:S01]  /*1760*/  ISETP.GE.OR P0, PT, R4, UR11, P0 ;  /* 0x0000000b04007c0c */ /* 0x000fe20008706670 */
[----:B-----5:R-:W-:-:S04]  /*1770*/  VIADD R22, R3, UR5 ;  /* 0x0000000503167c36 */ /* 0x020fc80008000000 */
[C---:B------:R-:W-:Y:S01]  /*1780*/  VIADD R23, R22.reuse, UR6 ;  /* 0x0000000616177c36 */ /* 0x040fe20008000000 */
[C---:B------:R-:W-:Y:S01]  /*1790*/  LOP3.LUT R0, R22.reuse, 0x3f, RZ, 0xc0, !PT ;  /* 0x0000003f16007812 */ /* 0x040fe200078ec0ff */
[----:B------:R-:W-:Y:S01]  /*17a0*/  IMAD.U32 R25, RZ, RZ, UR12 ;  /* 0x0000000cff197e24 */ /* 0x000fe2000f8e00ff */
[----:B------:R-:W-:Y:S01]  /*17b0*/  LEA.HI R6, R22, UR4, RZ, 0x1a ;  /* 0x0000000416067c11 */ /* 0x000fe2000f8fd0ff */
[C---:B0-----:R-:W-:Y:S01]  /*17c0*/  VIADD R24, R23.reuse, UR7 ;  /* 0x0000000717187c36 */ /* 0x041fe20008000000 */
[----:B------:R-:W-:Y:S01]  /*17d0*/  LOP3.LUT R5, R23, 0x3f, RZ, 0xc0, !PT ;  /* 0x0000003f17057812 */ /* 0x000fe200078ec0ff */
[----:B------:R-:W-:Y:S01]  /*17e0*/  IMAD R9, R25, 0x40, R0 ;  /* 0x0000004019097824 */ /* 0x000fe200078e0200 */
[----:B------:R-:W-:Y:S01]  /*17f0*/  LEA.HI R8, R23, UR4, RZ, 0x1a ;  /* 0x0000000417087c11 */ /* 0x000fe2000f8fd0ff */
[----:B------:R-:W0:Y:S01]  /*1800*/  @!P0 LDC.64 R12, c[0x0][0x3a0] ;  /* 0x0000e800ff0c8b82 */ /* 0x000e220000000a00 */
[----:B------:R-:W-:Y:S01]  /*1810*/  LOP3.LUT R10, R24, 0x3f, RZ, 0xc0, !PT ;  /* 0x0000003f180a7812 */ /* 0x000fe200078ec0ff */
[----:B------:R-:W-:Y:S01]  /*1820*/  IMAD R11, R25, 0x40, R5 ;  /* 0x00000040190b7824 */ /* 0x000fe200078e0205 */
[----:B------:R-:W-:Y:S01]  /*1830*/  ISETP.GE.AND P1, PT, R9, UR10, PT ;  /* 0x0000000a09007c0c */ /* 0x000fe2000bf26270 */
[----:B------:R-:W-:-:S02]  /*1840*/  @!P0 IMAD.MOV.U32 R5, RZ, RZ, RZ ;  /* 0x000000ffff058224 */ /* 0x000fc400078e00ff */
[----:B------:R-:W-:Y:S01]  /*1850*/  IMAD R15, R25, 0x40, R10 ;  /* 0x00000040190f7824 */ /* 0x000fe200078e020a */
[----:B------:R-:W-:Y:S01]  /*1860*/  ISETP.GE.AND P2, PT, R11, UR10, PT ;  /* 0x0000000a0b007c0c */ /* 0x000fe2000bf46270 */
[----:B------:R-:W-:Y:S01]  /*1870*/  @!P0 IMAD.WIDE.U32 R4, R7, UR11, R4 ;  /* 0x0000000b07048c25 */ /* 0x000fe2000f8e0004 */
[----:B------:R-:W-:Y:S02]  /*1880*/  LEA.HI R10, R24, UR4, RZ, 0x1a ;  /* 0x00000004180a7c11 */ /* 0x000fe4000f8fd0ff */
[----:B------:R-:W-:Y:S02]  /*1890*/  ISETP.GE.AND P3, PT, R15, UR10, PT ;  /* 0x0000000a0f007c0c */ /* 0x000fe4000bf66270 */
[----:B------:R-:W-:Y:S02]  /*18a0*/  ISETP.GE.OR P1, PT, R6, UR11, P1 ;  /* 0x0000000b06007c0c */ /* 0x000fe40008f26670 */
[----:B------:R-:W-:Y:S02]  /*18b0*/  ISETP.GE.OR P2, PT, R8, UR11, P2 ;  /* 0x0000000b08007c0c */ /* 0x000fe40009746670 */
[----:B------:R-:W-:-:S02]  /*18c0*/  ISETP.GE.OR P3, PT, R10, UR11, P3 ;  /* 0x0000000b0a007c0c */ /* 0x000fc40009f66670 */
[----:B0-----:R-:W-:-:S07]  /*18d0*/  @!P0 LEA R12, P4, R4, R12, 0x3 ;  /* 0x0000000c040c8211 */ /* 0x001fce00078818ff */
        /* <DEDUP_REMOVED lines=23> */
[----:B------:R1:W5:Y:S01]  /*1a50*/  @!P3 LDG.E.64 R10, desc[UR8][R18.64] ;  /* 0x00000008120ab981 */ /* 0x000362000c1e1b00 */
[----:B------:R-:W2:Y:S01]  /*1a60*/  S2UR UR6, SR_CgaCtaId ;  /* 0x00000000000679c3 */ /* 0x000ea20000008800 */
[----:B------:R-:W-:Y:S02]  /*1a70*/  UMOV UR5, 0x400 ;  /* 0x0000040000057882 */ /* 0x000fe40000000000 */
[----:B------:R-:W-:Y:S01]  /*1a80*/  UIADD3 UR5, UPT, UPT, UR5, 0x2000, URZ ;  /* 0x0000200005057890 */ /* 0x000fe2000fffe0ff */
[----:B------:R-:W-:-:S03]  /*1a90*/  IMAD.SHL.U32 R3, R3, 0x8, RZ ;  /* 0x0000000803037824 */ /* 0x000fc600078e00ff */
[----:B--2---:R-:W-:Y:S01]  /*1aa0*/  ULEA UR5, UR6, UR5, 0x18 ;  /* 0x0000000506057291 */ /* 0x004fe2000f8ec0ff */
[----:B------:R-:W2:Y:S01]  /*1ab0*/  LDCU UR6, c[0x0][0x360] ;  /* 0x00006c00ff0677ac */ /* 0x000ea20008000800 */
[----:B------:R-:W-:Y:S01]  /*1ac0*/  LOP3.LUT R13, R3, 0x1ff8, RZ, 0xc0, !PT ;  /* 0x00001ff8030d7812 */ /* 0x000fe200078ec0ff */
[----:B------:R-:W-:Y:S02]  /*1ad0*/  IMAD.SHL.U32 R0, R22, 0x8, RZ ;  /* 0x0000000816007824 */ /* 0x000fe400078e00ff */
[----:B------:R-:W-:Y:S02]  /*1ae0*/  IMAD.SHL.U32 R12, R23, 0x8, RZ ;  /* 0x00000008170c7824 */ /* 0x000fe400078e00ff */
[----:B0-----:R-:W-:Y:S01]  /*1af0*/  IMAD.SHL.U32 R14, R24, 0x8, RZ ;  /* 0x00000008180e7824 */ /* 0x001fe200078e00ff */
[----:B------:R-:W-:Y:S01]  /*1b00*/  LOP3.LUT R15, R0, 0x1ff8, RZ, 0xc0, !PT ;  /* 0x00001ff8000f7812 */ /* 0x000fe200078ec0ff */
[----:B--2---:R-:W-:-:S05]  /*1b10*/  VIADD R3, R24, UR6 ;  /* 0x0000000618037c36 */ /* 0x004fca0008000000 */
[----:B------:R-:W-:Y:S02]  /*1b20*/  ISETP.GE.U32.AND P0, PT, R3, 0x400, PT ;  /* 0x000004000300780c */ /* 0x000fe40003f06070 */
[----:B-1----:R-:W-:Y:S02]  /*1b30*/  LOP3.LUT R17, R12, 0x1ff8, RZ, 0xc0, !PT ;  /* 0x00001ff80c117812 */ /* 0x002fe400078ec0ff */
[----:B------:R-:W-:Y:S01]  /*1b40*/  LOP3.LUT R19, R14, 0x1ff8, RZ, 0xc0, !PT ;  /* 0x00001ff80e137812 */ /* 0x000fe200078ec0ff */
[----:B---3--:R0:W-:Y:S04]  /*1b50*/  STS.64 [R13+UR5], R4 ;  /* 0x000000040d007988 */ /* 0x0081e80008000a05 */
[----:B----4-:R0:W-:Y:S04]  /*1b60*/  STS.64 [R15+UR5], R6 ;  /* 0x000000060f007988 */ /* 0x0101e80008000a05 */
[----:B-----5:R0:W-:Y:S04]  /*1b70*/  STS.64 [R17+UR5], R8 ;  /* 0x0000000811007988 */ /* 0x0201e80008000a05 */
[----:B------:R0:W-:Y:S01]  /*1b80*/  STS.64 [R19+UR5], R10 ;  /* 0x0000000a13007988 */ /* 0x0001e20008000a05 */
[----:B------:R-:W-:Y:S05]  /*1b90*/  @!P0 BRA `(.L_x_10) ;  /* 0xfffffff800d08947 */ /* 0x000fea000383ffff */
.L_x_9:
[----:B0-----:R-:W-:Y:S05]  /*1ba0*/  BSYNC.RECONVERGENT B0 ;  /* 0x0000000000007941 */ /* 0x001fea0003800200 */
.L_x_8:
[----:B------:R-:W0:Y:S01]  /*1bb0*/  S2R R0, SR_TID.X ;  /* 0x0000000000007919 */ /* 0x000e220000002100 */
[----:B------:R-:W5:Y:S01]  /*1bc0*/  S2UR UR6, SR_CgaCtaId ;  /* 0x00000000000679c3 */ /* 0x000f620000008800 */
[----:B------:R-:W-:Y:S01]  /*1bd0*/  UMOV UR5, 0x400 ;  /* 0x0000040000057882 */ /* 0x000fe20000000000 */
[----:B------:R-:W-:-:S06]  /*1be0*/  UIADD3 UR4, UPT, UPT, UR4, 0x10, URZ ;  /* 0x0000001004047890 */ /* 0x000fcc000fffe0ff */
[----:B------:R-:W-:Y:S01]  /*1bf0*/  BAR.SYNC.DEFER_BLOCKING 0x0 ;  /* 0x0000000000007b1d */ /* 0x000fe20000010000 */
[----:B------:R-:W-:Y:S02]  /*1c00*/  UIADD3 UR7, UPT, UPT, UR5, 0x2000, URZ ;  /* 0x0000200005077890 */ /* 0x000fe4000fffe0ff */
[----:B-----5:R-:W-:Y:S02]  /*1c10*/  ULEA UR5, UR6, UR5, 0x18 ;  /* 0x0000000506057291 */ /* 0x020fe4000f8ec0ff */
[----:B------:R-:W-:Y:S01]  /*1c20*/  ULEA UR7, UR6, UR7, 0x18 ;  /* 0x0000000706077291 */ /* 0x000fe2000f8ec0ff */
[C---:B0-----:R-:W-:Y:S02]  /*1c30*/  IMAD.SHL.U32 R3, R0.reuse, 0x80, RZ ;  /* 0x0000008000037824 */ /* 0x041fe400078e00ff */
[----:B------:R-:W-:-:S03]  /*1c40*/  IMAD.SHL.U32 R60, R0, 0x40, RZ ;  /* 0x00000040003c7824 */ /* 0x000fc600078e00ff */
[----:B------:R-:W-:Y:S02]  /*1c50*/  LOP3.LUT R3, R3, 0x1fc00, RZ, 0xc0, !PT ;  /* 0x0001fc0003037812 */ /* 0x000fe400078ec0ff */
[----:B------:R-:W-:-:S03]  /*1c60*/  LOP3.LUT R60, R60, 0x1c0, RZ, 0xc0, !PT ;  /* 0x000001c03c3c7812 */ /* 0x000fc600078ec0ff */
[----:B------:R-:W-:Y:S04]  /*1c70*/  LDS.128 R68, [R3+UR5] ;  /* 0x0000000503447984 */ /* 0x000fe80008000c00 */
[----:B------:R-:W0:Y:S04]  /*1c80*/  LDS.128 R32, [R60+UR7+0x10] ;  /* 0x000010073c207984 */ /* 0x000e280008000c00 */
[----:B------:R-:W5:Y:S04]  /*1c90*/  LDS.128 R72, [R3+UR5+0x80] ;  /* 0x0000800503487984 */ /* 0x000f680008000c00 */
[----:B------:R-:W5:Y:S04]  /*1ca0*/  LDS.128 R16, [R60+UR7+0x20] ;  /* 0x000020073c107984 */ /* 0x000f680008000c00 */
[----:B------:R-:W5:Y:S04]  /*1cb0*/  LDS.128 R24, [R60+UR7] ;  /* 0x000000073c187984 */ /* 0x000f680008000c00 */
[----:B-1234-:R-:W1:Y:S04]  /*1cc0*/  LDS.128 R8, [R60+UR7+0x30] ;  /* 0x000030073c087984 */ /* 0x01ee680008000c00 */
[----:B------:R-:W2:Y:S04]  /*1cd0*/  LDS.128 R64, [R3+UR5+0x100] ;  /* 0x0001000503407984 */ /* 0x000ea80008000c00 */
[----:B------:R-:W3:Y:S04]  /*1ce0*/  LDS.128 R28, [R3+UR5+0x180] ;  /* 0x00018005031c7984 */ /* 0x000ee80008000c00 */
[----:B------:R-:W4:Y:S04]  /*1cf0*/  LDS.128 R12, [R3+UR5+0x200] ;  /* 0x00020005030c7984 */ /* 0x000f280008000c00 */
[----:B------:R-:W4:Y:S01]  /*1d00*/  LDS.128 R4, [R3+UR5+0x280] ;  /* 0x0002800503047984 */ /* 0x000f220008000c00 */
[----:B0-----:R-:W-:-:S02]  /*1d10*/  DFMA R142, R68, R32, R90 ;  /* 0x00000020448e722b */ /* 0x001fc4000000005a */
[-C--:B------:R-:W-:Y:S02]  /*1d20*/  DFMA R144, R68, R34.reuse, R144 ;  /* 0x000000224490722b */ /* 0x080fe40000000090 */
[C---:B-----5:R-:W-:Y:S01]  /*1d30*/  DFMA R102, R72.reuse, R34, R88 ;  /* 0x000000224866722b */ /* 0x060fe20000000058 */
[----:B------:R-:W0:Y:S01]  /*1d40*/  LDS.128 R88, [R3+UR5+0x300] ;  /* 0x0003000503587984 */ /* 0x000e220008000c00 */
[----:B------:R-:W-:Y:S02]  /*1d50*/  DFMA R104, R72, R32, R104 ;  /* 0x000000204868722b */ /* 0x000fe40000000068 */
[C---:B------:R-:W-:Y:S01]  /*1d60*/  DFMA R22, R68.reuse, R18, R164 ;  /* 0x000000124416722b */ /* 0x040fe200000000a4 */
[----:B------:R-:W5:Y:S01]  /*1d70*/  LDS.128 R164, [R3+UR5+0x380] ;  /* 0x0003800503a47984 */ /* 0x000f620008000c00 */
[C---:B------:R-:W-:Y:S02]  /*1d80*/  DFMA R132, R68.reuse, R26, R40 ;  /* 0x0000001a4484722b */ /* 0x040fe40000000028 */
[----:B------:R-:W-:-:S02]  /*1d90*/  DFMA R118, R68, R24, R188 ;  /* 0x000000184476722b */ /* 0x000fc400000000bc */
[----:B-1----:R-:W-:Y:S02]  /*1da0*/  DFMA R40, R68, R8, R170 ;  /* 0x000000084428722b */ /* 0x002fe400000000aa */
[C---:B------:R-:W-:Y:S02]  /*1db0*/  DFMA R170, R72.reuse, R16, R140 ;  /* 0x0000001048aa722b */ /* 0x040fe4000000008c */
[----:B------:R-:W-:Y:S02]  /*1dc0*/  DFMA R140, R72, R18, R42 ;  /* 0x00000012488c722b */ /* 0x000fe4000000002a */
[----:B--2---:R-:W-:Y:S02]  /*1dd0*/  DFMA R42, R64, R16, R178 ;  /* 0x00000010402a722b */ /* 0x004fe400000000b2 */
[----:B---3--:R-:W-:Y:S01]  /*1de0*/  DFMA R188, R28, R24, R44 ;  /* 0x000000181cbc722b */ /* 0x008fe2000000002c */
[----:B------:R-:W1:Y:S01]  /*1df0*/  LDS.128 R44, [R60+UR7+0x200] ;  /* 0x000200073c2c7984 */ /* 0x000e620008000c00 */
[----:B------:R-:W-:-:S02]  /*1e00*/  DFMA R62, R68, R16, R146 ;  /* 0x00000010443e722b */ /* 0x000fc40000000092 */
[----:B----4-:R-:W-:Y:S02]  /*1e10*/  DFMA R178, R12, R10, R190 ;  /* 0x0000000a0cb2722b */ /* 0x010fe400000000be */
[-C--:B------:R-:W-:Y:S02]  /*1e20*/  DFMA R160, R72, R24.reuse, R160 ;  /* 0x0000001848a0722b */ /* 0x080fe400000000a0 */
[----:B------:R-:W-:Y:S01]  /*1e30*/  DFMA R190, R4, R24, R48 ;  /* 0x0000001804be722b */ /* 0x000fe20000000030 */
[----:B------:R-:W2:Y:S01]  /*1e40*/  LDS.128 R48, [R60+UR7+0x210] ;  /* 0x000210073c307984 */ /* 0x000ea20008000c00 */
[C---:B------:R-:W-:Y:S02]  /*1e50*/  DFMA R134, R72.reuse, R26, R134 ;  /* 0x0000001a4886722b */ /* 0x040fe40000000086 */
[-C--:B------:R-:W-:Y:S02]  /*1e60*/  DFMA R146, R72, R8.reuse, R192 ;  /* 0x000000084892722b */ /* 0x080fe400000000c0 */
[----:B------:R-:W-:-:S02]  /*1e70*/  DFMA R184, R64, R8, R174 ;  /* 0x0000000840b8722b */ /* 0x000fc400000000ae */
[----:B------:R-:W-:Y:S02]  /*1e80*/  DFMA R72, R72, R10, R108 ;  /* 0x0000000a4848722b */ /* 0x000fe4000000006c */
[----:B------:R-:W-:Y:S02]  /*1e90*/  DFMA R174, R12, R26, R82 ;  /* 0x0000001a0cae722b */ /* 0x000fe40000000052 */
[----:B------:R-:W-:Y:S02]  /*1ea0*/  DFMA R108, R64, R32, R148 ;  /* 0x00000020406c722b */ /* 0x000fe40000000094 */
[----:B------:R-:W-:Y:S02]  /*1eb0*/  DFMA R82, R12, R16, R96 ;  /* 0x000000100c52722b */ /* 0x000fe40000000060 */
[C---:B------:R-:W-:Y:S02]  /*1ec0*/  DFMA R96, R4.reuse, R26, R92 ;  /* 0x0000001a0460722b */ /* 0x040fe4000000005c */
[C---:B------:R-:W-:Y:S01]  /*1ed0*/  DFMA R148, R4.reuse, R32, R94 ;  /* 0x000000200494722b */ /* 0x040fe2000000005e */
[----:B------:R-:W3:Y:S01]  /*1ee0*/  LDS.128 R92, [R60+UR7+0x220] ;  /* 0x000220073c5c7984 */ /* 0x000ee20008000c00 */
[----:B------:R-:W-:-:S02]  /*1ef0*/  DFMA R126, R4, R34, R126 ;  /* 0x00000022047e722b */ /* 0x000fc4000000007e */
[C---:B------:R-:W-:Y:S02]  /*1f00*/  DFMA R100, R4.reuse, R16, R100 ;  /* 0x000000100464722b */ /* 0x040fe40000000064 */
[C---:B------:R-:W-:Y:S02]  /*1f10*/  DFMA R128, R4.reuse, R18, R128 ;  /* 0x000000120480722b */ /* 0x040fe40000000080 */
[C---:B------:R-:W-:Y:S02]  /*1f20*/  DFMA R152, R4.reuse, R8, R152 ;  /* 0x000000080498722b */ /* 0x040fe40000000098 */
[----:B------:R-:W-:Y:S02]  /*1f30*/  DFMA R172, R4, R10, R172 ;  /* 0x0000000a04ac722b */ /* 0x000fe400000000ac */
[----:B0-----:R-:W-:Y:S02]  /*1f40*/  DFMA R4, R88, R24, R54 ;  /* 0x000000185804722b */ /* 0x001fe40000000036 */
[----:B------:R-:W-:-:S02]  /*1f50*/  DFMA R106, R64, R34, R150 ;  /* 0x00000022406a722b */ /* 0x000fc40000000096 */
[----:B------:R-:W-:Y:S02]  /*1f60*/  DFMA R54, R88, R32, R78 ;  /* 0x000000205836722b */ /* 0x000fe4000000004e */
[C---:B------:R-:W-:Y:S02]  /*1f70*/  DFMA R162, R64.reuse, R24, R162 ;  /* 0x0000001840a2722b */ /* 0x040fe400000000a2 */
[----:B------:R-:W-:Y:S02]  /*1f80*/  DFMA R150, R64, R18, R110 ;  /* 0x000000124096722b */ /* 0x000fe4000000006e */
[----:B------:R-:W-:Y:S02]  /*1f90*/  DFMA R192, R12, R24, R80 ;  /* 0x000000180cc0722b */ /* 0x000fe40000000050 */
[----:B------:R-:W-:Y:S02]  /*1fa0*/  DFMA R76, R88, R26, R76 ;  /* 0x0000001a584c722b */ /* 0x000fe4000000004c */
[----:B-----5:R-:W-:-:S02]  /*1fb0*/  DFMA R78, R164, R24, R20 ;  /* 0x00000018a44e722b */ /* 0x020fc40000000014 */
[C---:B------:R-:W-:Y:S02]  /*1fc0*/  DFMA R112, R28.reuse, R32, R112 ;  /* 0x000000201c70722b */ /* 0x040fe40000000070 */
[----:B------:R-:W-:Y:S02]  /*1fd0*/  DFMA R110, R28, R34, R130 ;  /* 0x000000221c6e722b */ /* 0x000fe40000000082 */
[C---:B------:R-:W-:Y:S02]  /*1fe0*/  DFMA R114, R12.reuse, R32, R114 ;  /* 0x000000200c72722b */ /* 0x040fe40000000072 */
[-C--:B------:R-:W-:Y:S02]  /*1ff0*/  DFMA R116, R12, R34.reuse, R116 ;  /* 0x000000220c74722b */ /* 0x080fe40000000074 */
[----:B------:R-:W-:Y:S02]  /*2000*/  DFMA R86, R88, R34, R86 ;  /* 0x000000225856722b */ /* 0x000fe40000000056 */
[----:B------:R-:W-:-:S02]  /*2010*/  DFMA R32, R164, R32, R52 ;  /* 0x00000020a420722b */ /* 0x000fc40000000034 */
[C---:B------:R-:W-:Y:S02]  /*2020*/  DFMA R34, R164.reuse, R34, R56 ;  /* 0x00000022a422722b */ /* 0x040fe40000000038 */
[----:B------:R-:W-:Y:S01]  /*2030*/  DFMA R24, R164, R16, R58 ;  /* 0x00000010a418722b */ /* 0x000fe2000000003a */
[----:B------:R-:W0:Y:S01]  /*2040*/  LDS.128 R56, [R60+UR7+0x230] ;  /* 0x000230073c387984 */ /* 0x000e220008000c00 */
[C---:B------:R-:W-:Y:S02]  /*2050*/  DFMA R136, R64.reuse, R26, R136 ;  /* 0x0000001a4088722b */ /* 0x040fe40000000088 */
[----:B------:R-:W-:Y:S02]  /*2060*/  DFMA R186, R64, R10, R186 ;  /* 0x0000000a40ba722b */ /* 0x000fe400000000ba */
[C---:B------:R-:W-:Y:S02]  /*2070*/  DFMA R138, R28.reuse, R26, R138 ;  /* 0x0000001a1c8a722b */ /* 0x040fe4000000008a */
[----:B------:R-:W-:-:S02]  /*2080*/  DFMA R156, R28, R16, R156 ;  /* 0x000000101c9c722b */ /* 0x000fc4000000009c */
[C---:B------:R-:W-:Y:S02]  /*2090*/  DFMA R158, R28.reuse, R18, R158 ;  /* 0x000000121c9e722b */ /* 0x040fe4000000009e */
[C---:B------:R-:W-:Y:S02]  /*20a0*/  DFMA R180, R28.reuse, R8, R180 ;  /* 0x000000081cb4722b */ /* 0x040fe400000000b4 */
[----:B------:R-:W-:Y:S02]  /*20b0*/  DFMA R182, R28, R10, R182 ;  /* 0x0000000a1cb6722b */ /* 0x000fe400000000b6 */
[C---:B------:R-:W-:Y:S02]  /*20c0*/  DFMA R80, R12.reuse, R18, R124 ;  /* 0x000000120c50722b */ /* 0x040fe4000000007c */
[----:B------:R-:W-:Y:S02]  /*20d0*/  DFMA R176, R12, R8, R176 ;  /* 0x000000080cb0722b */ /* 0x000fe400000000b0 */
[----:B------:R-:W-:-:S02]  /*20e0*/  DFMA R122, R88, R16, R122 ;  /* 0x00000010587a722b */ /* 0x000fc4000000007a */
[C---:B------:R-:W-:Y:S02]  /*20f0*/  DFMA R120, R88.reuse, R18, R120 ;  /* 0x000000125878722b */ /* 0x040fe40000000078 */
[C---:B------:R-:W-:Y:S02]  /*2100*/  DFMA R12, R88.reuse, R8, R154 ;  /* 0x00000008580c722b */ /* 0x040fe4000000009a */
[----:B------:R-:W-:Y:S02]  /*2110*/  DFMA R28, R88, R10, R168 ;  /* 0x0000000a581c722b */ /* 0x000fe400000000a8 */
[C---:B------:R-:W-:Y:S02]  /*2120*/  DFMA R64, R164.reuse, R8, R38 ;  /* 0x00000008a440722b */ /* 0x040fe40000000026 */
[C---:B------:R-:W-:Y:S02]  /*2130*/  DFMA R26, R164.reuse, R26, R36 ;  /* 0x0000001aa41a722b */ /* 0x040fe40000000024 */
[----:B------:R-:W-:Y:S01]  /*2140*/  DFMA R88, R164, R18, R84 ;  /* 0x00000012a458722b */ /* 0x000fe20000000054 */
[----:B------:R-:W-:Y:S01]  /*2150*/  LDS.128 R36, [R60+UR7+0x400] ;  /* 0x000400073c247984 */ /* 0x000fe20008000c00 */
[----:B-1----:R-:W-:-:S02]  /*2160*/  DFMA R118, R44, R70, R118 ;  /* 0x000000462c76722b */ /* 0x002fc40000000076 */
[C---:B------:R-:W-:Y:S01]  /*2170*/  DFMA R160, R44.reuse, R74, R160 ;  /* 0x0000004a2ca0722b */ /* 0x040fe200000000a0 */
[----:B------:R-:W-:Y:S01]  /*2180*/  LDS.128 R16, [R60+UR7+0x420] ;  /* 0x000420073c107984 */ /* 0x000fe20008000c00 */
[C---:B------:R-:W-:Y:S02]  /*2190*/  DFMA R162, R44.reuse, R66, R162 ;  /* 0x000000422ca2722b */ /* 0x040fe400000000a2 */
[C---:B------:R-:W-:Y:S02]  /*21a0*/  DFMA R130, R44.reuse, R30, R188 ;  /* 0x0000001e2c82722b */ /* 0x040fe400000000bc */
[C---:B------:R-:W-:Y:S02]  /*21b0*/  DFMA R124, R44.reuse, R14, R192 ;  /* 0x0000000e2c7c722b */ /* 0x040fe400000000c0 */
[C---:B------:R-:W-:Y:S02]  /*21c0*/  DFMA R8, R44.reuse, R6, R190 ;  /* 0x000000062c08722b */ /* 0x040fe400000000be */
[----:B------:R-:W-:-:S02]  /*21d0*/  DFMA R20, R44, R90, R4 ;  /* 0x0000005a2c14722b */ /* 0x000fc40000000004 */
[-C--:B------:R-:W-:Y:S02]  /*21e0*/  DFMA R68, R68, R10.reuse, R194 ;  /* 0x0000000a4444722b */ /* 0x080fe400000000c2 */
[----:B------:R-:W-:Y:S02]  /*21f0*/  DFMA R164, R164, R10, R98 ;  /* 0x0000000aa4a4722b */ /* 0x000fe40000000062 */
[----:B------:R-:W-:Y:S02]  /*2200*/  DFMA R44, R44, R166, R78 ;  /* 0x000000a62c2c722b */ /* 0x000fe4000000004e */
[-C--:B------:R-:W-:Y:S02]  /*2210*/  DFMA R52, R90, R46.reuse, R76 ;  /* 0x0000002e5a34722b */ /* 0x080fe4000000004c */
[----:B------:R-:W-:Y:S01]  /*2220*/  DFMA R10, R6, R46, R96 ;  /* 0x0000002e060a722b */ /* 0x000fe20000000060 */
[----:B------:R-:W1:Y:S01]  /*2230*/  LDS.128 R76, [R3+UR5+0x10] ;  /* 0x00001005034c7984 */ /* 0x000e620008000c00 */
[----:B--2---:R-:W-:-:S02]  /*2240*/  DFMA R142, R48, R70, R142 ;  /* 0x00000046308e722b */ /* 0x004fc4000000008e */
[C---:B------:R-:W-:Y:S01]  /*2250*/  DFMA R104, R48.reuse, R74, R104 ;  /* 0x0000004a3068722b */ /* 0x040fe20000000068 */
[----:B------:R-:W2:Y:S01]  /*2260*/  LDS.128 R96, [R60+UR7+0x430] ;  /* 0x000430073c607984 */ /* 0x000ea20008000c00 */
[C---:B------:R-:W-:Y:S02]  /*2270*/  DFMA R108, R48.reuse, R66, R108 ;  /* 0x00000042306c722b */ /* 0x040fe4000000006c */
[C---:B------:R-:W-:Y:S02]  /*2280*/  DFMA R112, R48.reuse, R30, R112 ;  /* 0x0000001e3070722b */ /* 0x040fe40000000070 */
[C---:B------:R-:W-:Y:S02]  /*2290*/  DFMA R114, R48.reuse, R14, R114 ;  /* 0x0000000e3072722b */ /* 0x040fe40000000072 */
[C---:B------:R-:W-:Y:S02]  /*22a0*/  DFMA R148, R48.reuse, R6, R148 ;  /* 0x000000063094722b */ /* 0x040fe40000000094 */
[----:B------:R-:W-:-:S02]  /*22b0*/  DFMA R54, R48, R90, R54 ;  /* 0x0000005a3036722b */ /* 0x000fc40000000036 */
[-C--:B------:R-:W-:Y:S02]  /*22c0*/  DFMA R144, R70, R50.reuse, R144 ;  /* 0x000000324690722b */ /* 0x080fe40000000090 */
[-C--:B------:R-:W-:Y:S02]  /*22d0*/  DFMA R102, R74, R50.reuse, R102 ;  /* 0x000000324a66722b */ /* 0x080fe40000000066 */
[-C--:B------:R-:W-:Y:S02]  /*22e0*/  DFMA R106, R66, R50.reuse, R106 ;  /* 0x00000032426a722b */ /* 0x080fe4000000006a */
[-C--:B------:R-:W-:Y:S02]  /*22f0*/  DFMA R110, R30, R50.reuse, R110 ;  /* 0x000000321e6e722b */ /* 0x080fe4000000006e */
[-C--:B------:R-:W-:Y:S02]  /*2300*/  DFMA R116, R14, R50.reuse, R116 ;  /* 0x000000320e74722b */ /* 0x080fe40000000074 */
[----:B------:R-:W-:-:S02]  /*2310*/  DFMA R126, R6, R50, R126 ;  /* 0x00000032067e722b */ /* 0x000fc4000000007e */
[----:B------:R-:W-:Y:S02]  /*2320*/  DFMA R154, R90, R50, R86 ;  /* 0x000000325a9a722b */ /* 0x000fe40000000056 */
[----:B------:R-:W-:Y:S01]  /*2330*/  DFMA R48, R48, R166, R32 ;  /* 0x000000a63030722b */ /* 0x000fe20000000020 */
[----:B------:R-:W-:Y:S01]  /*2340*/  LDS.128 R84, [R3+UR5+0x90] ;  /* 0x0000900503547984 */ /* 0x000fe20008000c00 */
[----:B------:R-:W-:Y:S02]  /*2350*/  DFMA R50, R166, R50, R34 ;  /* 0x00000032a632722b */ /* 0x000fe40000000022 */
[-C--:B------:R-:W-:Y:S01]  /*2360*/  DFMA R132, R70, R46.reuse, R132 ;  /* 0x0000002e4684722b */ /* 0x080fe20000000084 */
[----:B------:R-:W4:Y:S01]  /*2370*/  LDS.128 R32, [R60+UR7+0x410] ;  /* 0x000410073c207984 */ /* 0x000f220008000c00 */
[-C--:B------:R-:W-:Y:S02]  /*2380*/  DFMA R134, R74, R46.reuse, R134 ;  /* 0x0000002e4a86722b */ /* 0x080fe40000000086 */
[----:B------:R-:W-:-:S02]  /*2390*/  DFMA R136, R66, R46, R136 ;  /* 0x0000002e4288722b */ /* 0x000fc40000000088 */
[-C--:B------:R-:W-:Y:S02]  /*23a0*/  DFMA R138, R30, R46.reuse, R138 ;  /* 0x0000002e1e8a722b */ /* 0x080fe4000000008a */
[----:B------:R-:W-:Y:S02]  /*23b0*/  DFMA R174, R14, R46, R174 ;  /* 0x0000002e0eae722b */ /* 0x000fe400000000ae */
[----:B---3--:R-:W-:Y:S02]  /*23c0*/  DFMA R4, R92, R66, R42 ;  /* 0x000000425c04722b */ /* 0x008fe4000000002a */
[----:B------:R-:W-:Y:S02]  /*23d0*/  DFMA R46, R166, R46, R26 ;  /* 0x0000002ea62e722b */ /* 0x000fe4000000001a */
[----:B------:R-:W-:Y:S01]  /*23e0*/  DFMA R42, R92, R166, R24 ;  /* 0x000000a65c2a722b */ /* 0x000fe20000000018 */
[----:B------:R-:W3:Y:S01]  /*23f0*/  LDS.128 R24, [R3+UR5+0x110] ;  /* 0x0001100503187984 */ /* 0x000ee20008000c00 */
[----:B------:R-:W-:-:S02]  /*2400*/  DFMA R168, R70, R94, R22 ;  /* 0x0000005e46a8722b */ /* 0x000fc40000000016 */
[----:B------:R-:W-:Y:S02]  /*2410*/  DFMA R62, R92, R70, R62 ;  /* 0x000000465c3e722b */ /* 0x000fe4000000003e */
[-C--:B------:R-:W-:Y:S02]  /*2420*/  DFMA R140, R74, R94.reuse, R140 ;  /* 0x0000005e4a8c722b */ /* 0x080fe4000000008c */
[-C--:B------:R-:W-:Y:S02]  /*2430*/  DFMA R150, R66, R94.reuse, R150 ;  /* 0x0000005e4296722b */ /* 0x080fe40000000096 */
[-C--:B------:R-:W-:Y:S02]  /*2440*/  DFMA R158, R30, R94.reuse, R158 ;  /* 0x0000005e1e9e722b */ /* 0x080fe4000000009e */
[-C--:B------:R-:W-:Y:S02]  /*2450*/  DFMA R80, R14, R94.reuse, R80 ;  /* 0x0000005e0e50722b */ /* 0x080fe40000000050 */
[----:B------:R-:W-:-:S02]  /*2460*/  DFMA R128, R6, R94, R128 ;  /* 0x0000005e0680722b */ /* 0x000fc40000000080 */
[-C--:B------:R-:W-:Y:S02]  /*2470*/  DFMA R120, R90, R94.reuse, R120 ;  /* 0x0000005e5a78722b */ /* 0x080fe40000000078 */
[----:B------:R-:W-:Y:S02]  /*2480*/  DFMA R22, R166, R94, R88 ;  /* 0x0000005ea616722b */ /* 0x000fe40000000058 */
[----:B0-----:R-:W-:Y:S02]  /*2490*/  DFMA R94, R56, R70, R40 ;  /* 0x00000046385e722b */ /* 0x001fe40000000028 */
[----:B------:R-:W-:Y:S02]  /*24a0*/  DFMA R190, R70, R58, R68 ;  /* 0x0000003a46be722b */ /* 0x000fe40000000044 */
[C---:B------:R-:W-:Y:S01]  /*24b0*/  DFMA R170, R92.reuse, R74, R170 ;  /* 0x0000004a5caa722b */ /* 0x040fe200000000aa */
[----:B------:R-:W0:Y:S01]  /*24c0*/  LDS.128 R68, [R3+UR5+0x210] ;  /* 0x0002100503447984 */ /* 0x000e220008000c00 */
[----:B------:R-:W-:-:S02]  /*24d0*/  DFMA R156, R92, R30, R156 ;  /* 0x0000001e5c9c722b */ /* 0x000fc4000000009c */
[C---:B------:R-:W-:Y:S02]  /*24e0*/  DFMA R82, R92.reuse, R14, R82 ;  /* 0x0000000e5c52722b */ /* 0x040fe40000000052 */
[C---:B------:R-:W-:Y:S02]  /*24f0*/  DFMA R100, R92.reuse, R6, R100 ;  /* 0x000000065c64722b */ /* 0x040fe40000000064 */
[----:B------:R-:W-:Y:S02]  /*2500*/  DFMA R122, R92, R90, R122 ;  /* 0x0000005a5c7a722b */ /* 0x000fe4000000007a */
[----:B------:R-:W-:Y:S02]  /*2510*/  DFMA R176, R56, R14, R176 ;  /* 0x0000000e38b0722b */ /* 0x000fe400000000b0 */
[----:B------:R-:W-:Y:S02]  /*2520*/  DFMA R178, R14, R58, R178 ;  /* 0x0000003a0eb2722b */ /* 0x000fe400000000b2 */
[----:B------:R-:W-:Y:S01]  /*2530*/  DFMA R88, R56, R90, R12 ;  /* 0x0000005a3858722b */ /* 0x000fe2000000000c */
[----:B------:R-:W5:Y:S01]  /*2540*/  LDS.128 R12, [R3+UR5+0x290] ;  /* 0x00029005030c7984 */ /* 0x000f620008000c00 */
[----:B-1----:R-:W-:-:S02]  /*2550*/  DFMA R92, R76, R16, R62 ;  /* 0x000000104c5c722b */ /* 0x002fc4000000003e */
[----:B--2---:R-:W-:Y:S02]  /*2560*/  DFMA R62, R76, R96, R94 ;  /* 0x000000604c3e722b */ /* 0x004fe4000000005e */
[C---:B------:R-:W-:Y:S02]  /*2570*/  DFMA R188, R56.reuse, R74, R146 ;  /* 0x0000004a38bc722b */ /* 0x040fe40000000092 */
[C---:B------:R-:W-:Y:S02]  /*2580*/  DFMA R184, R56.reuse, R66, R184 ;  /* 0x0000004238b8722b */ /* 0x040fe400000000b8 */
[C---:B------:R-:W-:Y:S02]  /*2590*/  DFMA R180, R56.reuse, R30, R180 ;  /* 0x0000001e38b4722b */ /* 0x040fe400000000b4 */
[----:B------:R-:W-:Y:S02]  /*25a0*/  DFMA R152, R56, R6, R152 ;  /* 0x000000063898722b */ /* 0x000fe40000000098 */
[----:B----4-:R-:W-:-:S02]  /*25b0*/  DFMA R40, R76, R32, R142 ;  /* 0x000000204c28722b */ /* 0x010fc4000000008e */
[----:B------:R-:W-:Y:S02]  /*25c0*/  DFMA R94, R84, R18, R140 ;  /* 0x00000012545e722b */ /* 0x000fe4000000008c */
[-C--:B------:R-:W-:Y:S01]  /*25d0*/  DFMA R192, R74, R58.reuse, R72 ;  /* 0x0000003a4ac0722b */ /* 0x080fe20000000048 */
[----:B------:R-:W1:Y:S01]  /*25e0*/  LDS.128 R140, [R3+UR5+0x390] ;  /* 0x00039005038c7984 */ /* 0x000e620008000c00 */
[----:B------:R-:W-:Y:S02]  /*25f0*/  DFMA R186, R66, R58, R186 ;  /* 0x0000003a42ba722b */ /* 0x000fe400000000ba */
[----:B------:R-:W-:Y:S01]  /*2600*/  DFMA R56, R56, R166, R64 ;  /* 0x000000a63838722b */ /* 0x000fe20000000040 */
[----:B------:R-:W2:Y:S01]  /*2610*/  LDS.128 R72, [R3+UR5+0x190] ;  /* 0x0001900503487984 */ /* 0x000ea20008000c00 */
[----:B------:R-:W-:Y:S02]  /*2620*/  DFMA R90, R90, R58, R28 ;  /* 0x0000003a5a5a722b */ /* 0x000fe4000000001c */
[C---:B------:R-:W-:Y:S01]  /*2630*/  DFMA R118, R76.reuse, R36, R118 ;  /* 0x000000244c76722b */ /* 0x040fe20000000076 */
[----:B------:R-:W4:Y:S01]  /*2640*/  LDS.128 R64, [R3+UR5+0x310] ;  /* 0x0003100503407984 */ /* 0x000f220008000c00 */
[----:B------:R-:W-:-:S02]  /*2650*/  DFMA R132, R76, R38, R132 ;  /* 0x000000264c84722b */ /* 0x000fc40000000084 */
[C---:B------:R-:W-:Y:S02]  /*2660*/  DFMA R144, R76.reuse, R34, R144 ;  /* 0x000000224c90722b */ /* 0x040fe40000000090 */
[C---:B------:R-:W-:Y:S02]  /*2670*/  DFMA R28, R76.reuse, R18, R168 ;  /* 0x000000124c1c722b */ /* 0x040fe400000000a8 */
[----:B------:R-:W-:Y:S02]  /*2680*/  DFMA R146, R76, R98, R190 ;  /* 0x000000624c92722b */ /* 0x000fe400000000be */
[----:B------:R-:W-:Y:S02]  /*2690*/  DFMA R172, R6, R58, R172 ;  /* 0x0000003a06ac722b */ /* 0x000fe400000000ac */
[----:B---3--:R-:W-:Y:S01]  /*26a0*/  DFMA R76, R24, R16, R4 ;  /* 0x00000010184c722b */ /* 0x008fe20000000004 */
[----:B------:R-:W3:Y:S01]  /*26b0*/  LDS.128 R4, [R60+UR7+0x600] ;  /* 0x000600073c047984 */ /* 0x000ee20008000c00 */
[----:B------:R-:W-:-:S02]  /*26c0*/  DFMA R166, R166, R58, R164 ;  /* 0x0000003aa6a6722b */ /* 0x000fc400000000a4 */
[C---:B------:R-:W-:Y:S02]  /*26d0*/  DFMA R160, R84.reuse, R36, R160 ;  /* 0x0000002454a0722b */ /* 0x040fe400000000a0 */
[C---:B------:R-:W-:Y:S02]  /*26e0*/  DFMA R134, R84.reuse, R38, R134 ;  /* 0x000000265486722b */ /* 0x040fe40000000086 */
[C---:B------:R-:W-:Y:S02]  /*26f0*/  DFMA R104, R84.reuse, R32, R104 ;  /* 0x000000205468722b */ /* 0x040fe40000000068 */
[C---:B------:R-:W-:Y:S02]  /*2700*/  DFMA R102, R84.reuse, R34, R102 ;  /* 0x000000225466722b */ /* 0x040fe40000000066 */
[C---:B------:R-:W-:Y:S02]  /*2710*/  DFMA R170, R84.reuse, R16, R170 ;  /* 0x0000001054aa722b */ /* 0x040fe400000000aa */
[----:B------:R-:W-:-:S02]  /*2720*/  DFMA R164, R84, R96, R188 ;  /* 0x0000006054a4722b */ /* 0x000fc400000000bc */
[----:B------:R-:W-:Y:S02]  /*2730*/  DFMA R168, R84, R98, R192 ;  /* 0x0000006254a8722b */ /* 0x000fe400000000c0 */
[C---:B0-----:R-:W-:Y:S02]  /*2740*/  DFMA R124, R68.reuse, R36, R124 ;  /* 0x00000024447c722b */ /* 0x041fe4000000007c */
[C---:B------:R-:W-:Y:S02]  /*2750*/  DFMA R174, R68.reuse, R38, R174 ;  /* 0x0000002644ae722b */ /* 0x040fe400000000ae */
[C---:B------:R-:W-:Y:S02]  /*2760*/  DFMA R114, R68.reuse, R32, R114 ;  /* 0x000000204472722b */ /* 0x040fe40000000072 */
[C---:B------:R-:W-:Y:S02]  /*2770*/  DFMA R116, R68.reuse, R34, R116 ;  /* 0x000000224474722b */ /* 0x040fe40000000074 */
[----:B------:R-:W-:-:S02]  /*2780*/  DFMA R82, R68, R16, R82 ;  /* 0x000000104452722b */ /* 0x000fc40000000052 */
[C---:B------:R-:W-:Y:S02]  /*2790*/  DFMA R80, R68.reuse, R18, R80 ;  /* 0x000000124450722b */ /* 0x040fe40000000050 */
[C---:B------:R-:W-:Y:S02]  /*27a0*/  DFMA R176, R68.reuse, R96, R176 ;  /* 0x0000006044b0722b */ /* 0x040fe400000000b0 */
[----:B------:R-:W-:Y:S02]  /*27b0*/  DFMA R178, R68, R98, R178 ;  /* 0x0000006244b2722b */ /* 0x000fe400000000b2 */
[C---:B-----5:R-:W-:Y:S02]  /*27c0*/  DFMA R84, R12.reuse, R36, R8 ;  /* 0x000000240c54722b */ /* 0x060fe40000000008 */
[----:B------:R-:W-:Y:S02]  /*27d0*/  DFMA R68, R12, R38, R10 ;  /* 0x000000260c44722b */ /* 0x000fe4000000000a */
[----:B------:R-:W-:Y:S01]  /*27e0*/  DFMA R182, R30, R58, R182 ;  /* 0x0000003a1eb6722b */ /* 0x000fe200000000b6 */
[----:B------:R-:W0:Y:S01]  /*27f0*/  LDS.128 R8, [R60+UR7+0x610] ;  /* 0x000610073c087984 */ /* 0x000e220008000c00 */
[----:B------:R-:W-:-:S02]  /*2800*/  DFMA R162, R24, R36, R162 ;  /* 0x0000002418a2722b */ /* 0x000fc400000000a2 */
[C---:B------:R-:W-:Y:S02]  /*2810*/  DFMA R136, R24.reuse, R38, R136 ;  /* 0x000000261888722b */ /* 0x040fe40000000088 */
[C---:B------:R-:W-:Y:S02]  /*2820*/  DFMA R108, R24.reuse, R32, R108 ;  /* 0x00000020186c722b */ /* 0x040fe4000000006c */
[C---:B------:R-:W-:Y:S02]  /*2830*/  DFMA R106, R24.reuse, R34, R106 ;  /* 0x00000022186a722b */ /* 0x040fe4000000006a */
[C---:B------:R-:W-:Y:S02]  /*2840*/  DFMA R30, R24.reuse, R18, R150 ;  /* 0x00000012181e722b */ /* 0x040fe40000000096 */
[C---:B------:R-:W-:Y:S02]  /*2850*/  DFMA R184, R24.reuse, R96, R184 ;  /* 0x0000006018b8722b */ /* 0x040fe400000000b8 */
[----:B------:R-:W-:-:S02]  /*2860*/  DFMA R24, R24, R98, R186 ;  /* 0x000000621818722b */ /* 0x000fc400000000ba */
[-C--:B-1----:R-:W-:Y:S02]  /*2870*/  DFMA R44, R140, R36.reuse, R44 ;  /* 0x000000248c2c722b */ /* 0x082fe4000000002c */
[C---:B--2---:R-:W-:Y:S02]  /*2880*/  DFMA R130, R72.reuse, R36, R130 ;  /* 0x000000244882722b */ /* 0x044fe40000000082 */
[----:B------:R-:W-:Y:S02]  /*2890*/  DFMA R138, R72, R38, R138 ;  /* 0x00000026488a722b */ /* 0x000fe4000000008a */
[C---:B----4-:R-:W-:Y:S02]  /*28a0*/  DFMA R186, R64.reuse, R36, R20 ;  /* 0x0000002440ba722b */ /* 0x050fe40000000014 */
[-C--:B------:R-:W-:Y:S02]  /*28b0*/  DFMA R52, R64, R38.reuse, R52 ;  /* 0x000000264034722b */ /* 0x080fe40000000034 */
[----:B------:R-:W-:-:S02]  /*28c0*/  DFMA R46, R140, R38, R46 ;  /* 0x000000268c2e722b */ /* 0x000fc4000000002e */
[C---:B------:R-:W-:Y:S01]  /*28d0*/  DFMA R148, R12.reuse, R32, R148 ;  /* 0x000000200c94722b */ /* 0x040fe20000000094 */
[----:B------:R-:W-:Y:S01]  /*28e0*/  LDS.128 R36, [R60+UR7+0x810] ;  /* 0x000810073c247984 */ /* 0x000fe20008000c00 */
[C---:B------:R-:W-:Y:S02]  /*28f0*/  DFMA R126, R12.reuse, R34, R126 ;  /* 0x000000220c7e722b */ /* 0x040fe4000000007e */
[C---:B------:R-:W-:Y:S02]  /*2900*/  DFMA R100, R12.reuse, R16, R100 ;  /* 0x000000100c64722b */ /* 0x040fe40000000064 */
[C---:B------:R-:W-:Y:S02]  /*2910*/  DFMA R128, R12.reuse, R18, R128 ;  /* 0x000000120c80722b */ /* 0x040fe40000000080 */
[C---:B------:R-:W-:Y:S02]  /*2920*/  DFMA R152, R12.reuse, R96, R152 ;  /* 0x000000600c98722b */ /* 0x040fe40000000098 */
[----:B------:R-:W-:-:S02]  /*2930*/  DFMA R172, R12, R98, R172 ;  /* 0x000000620cac722b */ /* 0x000fc400000000ac */
[C---:B------:R-:W-:Y:S02]  /*2940*/  DFMA R58, R64.reuse, R32, R54 ;  /* 0x00000020403a722b */ /* 0x040fe40000000036 */
[C---:B------:R-:W-:Y:S02]  /*2950*/  DFMA R154, R64.reuse, R34, R154 ;  /* 0x00000022409a722b */ /* 0x040fe4000000009a */
[C---:B------:R-:W-:Y:S02]  /*2960*/  DFMA R122, R64.reuse, R16, R122 ;  /* 0x00000010407a722b */ /* 0x040fe4000000007a */
[C---:B------:R-:W-:Y:S02]  /*2970*/  DFMA R120, R64.reuse, R18, R120 ;  /* 0x000000124078722b */ /* 0x040fe40000000078 */
[C---:B------:R-:W-:Y:S02]  /*2980*/  DFMA R12, R64.reuse, R96, R88 ;  /* 0x00000060400c722b */ /* 0x040fe40000000058 */
[----:B------:R-:W-:-:S02]  /*2990*/  DFMA R20, R64, R98, R90 ;  /* 0x000000624014722b */ /* 0x000fc4000000005a */
[----:B------:R-:W-:Y:S01]  /*29a0*/  DFMA R180, R72, R96, R180 ;  /* 0x0000006048b4722b */ /* 0x000fe200000000b4 */
[----:B------:R-:W1:Y:S01]  /*29b0*/  LDS.128 R88, [R60+UR7+0x620] ;  /* 0x000620073c587984 */ /* 0x000e620008000c00 */
[C---:B------:R-:W-:Y:S02]  /*29c0*/  DFMA R64, R140.reuse, R18, R22 ;  /* 0x000000128c40722b */ /* 0x040fe40000000016 */
[----:B------:R-:W-:Y:S02]  /*29d0*/  DFMA R96, R140, R96, R56 ;  /* 0x000000608c60722b */ /* 0x000fe40000000038 */
[C---:B---3--:R-:W-:Y:S02]  /*29e0*/  DFMA R150, R4.reuse, R70, R124 ;  /* 0x000000460496722b */ /* 0x048fe4000000007c */
[C---:B------:R-:W-:Y:S02]  /*29f0*/  DFMA R22, R4.reuse, R142, R44 ;  /* 0x0000008e0416722b */ /* 0x040fe4000000002c */
[----:B------:R-:W-:-:S02]  /*2a00*/  DFMA R118, R4, R78, R118 ;  /* 0x0000004e0476722b */ /* 0x000fc40000000076 */
[C---:B------:R-:W-:Y:S02]  /*2a10*/  DFMA R160, R4.reuse, R86, R160 ;  /* 0x0000005604a0722b */ /* 0x040fe400000000a0 */
[C---:B------:R-:W-:Y:S02]  /*2a20*/  DFMA R162, R4.reuse, R26, R162 ;  /* 0x0000001a04a2722b */ /* 0x040fe400000000a2 */
[C---:B------:R-:W-:Y:S02]  /*2a30*/  DFMA R130, R4.reuse, R74, R130 ;  /* 0x0000004a0482722b */ /* 0x040fe40000000082 */
[C---:B------:R-:W-:Y:S02]  /*2a40*/  DFMA R84, R4.reuse, R14, R84 ;  /* 0x0000000e0454722b */ /* 0x040fe40000000054 */
[----:B------:R-:W-:Y:S02]  /*2a50*/  DFMA R54, R4, R66, R186 ;  /* 0x000000420436722b */ /* 0x000fe400000000ba */
[----:B------:R-:W-:-:S02]  /*2a60*/  DFMA R132, R78, R6, R132 ;  /* 0x000000064e84722b */ /* 0x000fc40000000084 */
[-C--:B------:R-:W-:Y:S02]  /*2a70*/  DFMA R134, R86, R6.reuse, R134 ;  /* 0x000000065686722b */ /* 0x080fe40000000086 */
[-C--:B------:R-:W-:Y:S02]  /*2a80*/  DFMA R136, R26, R6.reuse, R136 ;  /* 0x000000061a88722b */ /* 0x080fe40000000088 */
[-C--:B------:R-:W-:Y:S02]  /*2a90*/  DFMA R138, R74, R6.reuse, R138 ;  /* 0x000000064a8a722b */ /* 0x080fe4000000008a */
[-C--:B------:R-:W-:Y:S02]  /*2aa0*/  DFMA R174, R70, R6.reuse, R174 ;  /* 0x0000000646ae722b */ /* 0x080fe400000000ae */
[-C--:B------:R-:W-:Y:S02]  /*2ab0*/  DFMA R124, R14, R6.reuse, R68 ;  /* 0x000000060e7c722b */ /* 0x080fe40000000044 */
[----:B------:R-:W-:-:S02]  /*2ac0*/  DFMA R56, R66, R6, R52 ;  /* 0x000000064238722b */ /* 0x000fc40000000034 */
[----:B------:R-:W-:Y:S01]  /*2ad0*/  DFMA R44, R142, R6, R46 ;  /* 0x000000068e2c722b */ /* 0x000fe2000000002e */
[----:B------:R-:W2:Y:S01]  /*2ae0*/  LDS.128 R4, [R60+UR7+0x630] ;  /* 0x000630073c047984 */ /* 0x000ea20008000c00 */
[C---:B------:R-:W-:Y:S02]  /*2af0*/  DFMA R48, R140.reuse, R32, R48 ;  /* 0x000000208c30722b */ /* 0x040fe40000000030 */
[----:B------:R-:W-:Y:S02]  /*2b00*/  DFMA R50, R140, R34, R50 ;  /* 0x000000228c32722b */ /* 0x000fe40000000032 */
[C---:B------:R-:W-:Y:S02]  /*2b10*/  DFMA R112, R72.reuse, R32, R112 ;  /* 0x000000204870722b */ /* 0x040fe40000000070 */
[C---:B------:R-:W-:Y:S02]  /*2b20*/  DFMA R110, R72.reuse, R34, R110 ;  /* 0x00000022486e722b */ /* 0x040fe4000000006e */
[C---:B------:R-:W-:Y:S01]  /*2b30*/  DFMA R156, R72.reuse, R16, R156 ;  /* 0x00000010489c722b */ /* 0x040fe2000000009c */
[----:B------:R-:W-:Y:S01]  /*2b40*/  LDS.128 R32, [R3+UR5+0xa0] ;  /* 0x0000a00503207984 */ /* 0x000fe20008000c00 */
[----:B------:R-:W-:-:S02]  /*2b50*/  DFMA R158, R72, R18, R158 ;  /* 0x00000012489e722b */ /* 0x000fc4000000009e */
[----:B------:R-:W-:Y:S02]  /*2b60*/  DFMA R182, R72, R98, R182 ;  /* 0x0000006248b6722b */ /* 0x000fe400000000b6 */
[C---:B------:R-:W-:Y:S02]  /*2b70*/  DFMA R72, R140.reuse, R16, R42 ;  /* 0x000000108c48722b */ /* 0x040fe4000000002a */
[----:B------:R-:W-:Y:S01]  /*2b80*/  DFMA R166, R140, R98, R166 ;  /* 0x000000628ca6722b */ /* 0x000fe200000000a6 */
[----:B------:R-:W3:Y:S01]  /*2b90*/  LDS.128 R16, [R60+UR7+0x820] ;  /* 0x000820073c107984 */ /* 0x000ee20008000c00 */
[C---:B0-----:R-:W-:Y:S02]  /*2ba0*/  DFMA R98, R8.reuse, R78, R40 ;  /* 0x0000004e0862722b */ /* 0x041fe40000000028 */
[C---:B------:R-:W-:Y:S01]  /*2bb0*/  DFMA R104, R8.reuse, R86, R104 ;  /* 0x000000560868722b */ /* 0x040fe20000000068 */
[----:B------:R-:W-:Y:S01]  /*2bc0*/  LDS.128 R40, [R60+UR7+0x800] ;  /* 0x000800073c287984 */ /* 0x000fe20008000c00 */
        /* <DEDUP_REMOVED lines=14> */
[----:B------:R-:W0:Y:S01]  /*2cb0*/  LDS.128 R48, [R3+UR5+0x20] ;  /* 0x0000200503307984 */ /* 0x000e220008000c00 */
[C---:B-1----:R-:W-:Y:S02]  /*2cc0*/  DFMA R92, R88.reuse, R78, R92 ;  /* 0x0000004e585c722b */ /* 0x042fe4000000005c */
[C---:B------:R-:W-:Y:S01]  /*2cd0*/  DFMA R68, R88.reuse, R86, R170 ;  /* 0x000000565844722b */ /* 0x040fe200000000aa */
[----:B------:R-:W1:Y:S01]  /*2ce0*/  LDS.128 R8, [R60+UR7+0x830] ;  /* 0x000830073c087984 */ /* 0x000e620008000c00 */
[C---:B------:R-:W-:Y:S02]  /*2cf0*/  DFMA R76, R88.reuse, R26, R76 ;  /* 0x0000001a584c722b */ /* 0x040fe4000000004c */
[C---:B------:R-:W-:Y:S02]  /*2d00*/  DFMA R156, R88.reuse, R74, R156 ;  /* 0x0000004a589c722b */ /* 0x040fe4000000009c */
[----:B------:R-:W-:-:S02]  /*2d10*/  DFMA R82, R88, R70, R82 ;  /* 0x000000465852722b */ /* 0x000fc40000000052 */
[C---:B------:R-:W-:Y:S02]  /*2d20*/  DFMA R100, R88.reuse, R14, R100 ;  /* 0x0000000e5864722b */ /* 0x040fe40000000064 */
[C---:B------:R-:W-:Y:S02]  /*2d30*/  DFMA R122, R88.reuse, R66, R122 ;  /* 0x00000042587a722b */ /* 0x040fe4000000007a */
[----:B------:R-:W-:Y:S02]  /*2d40*/  DFMA R140, R88, R142, R72 ;  /* 0x0000008e588c722b */ /* 0x000fe40000000048 */
[-C--:B------:R-:W-:Y:S02]  /*2d50*/  DFMA R170, R78, R90.reuse, R28 ;  /* 0x0000005a4eaa722b */ /* 0x080fe4000000001c */
[-C--:B------:R-:W-:Y:S02]  /*2d60*/  DFMA R72, R86, R90.reuse, R94 ;  /* 0x0000005a5648722b */ /* 0x080fe4000000005e */
[----:B------:R-:W-:-:S02]  /*2d70*/  DFMA R88, R26, R90, R30 ;  /* 0x0000005a1a58722b */ /* 0x000fc4000000001e */
[-C--:B------:R-:W-:Y:S01]  /*2d80*/  DFMA R94, R14, R90.reuse, R128 ;  /* 0x0000005a0e5e722b */ /* 0x080fe20000000080 */
[----:B------:R-:W4:Y:S01]  /*2d90*/  LDS.128 R28, [R3+UR5+0x120] ;  /* 0x00012005031c7984 */ /* 0x000f220008000c00 */
[-C--:B------:R-:W-:Y:S02]  /*2da0*/  DFMA R80, R70, R90.reuse, R80 ;  /* 0x0000005a4650722b */ /* 0x080fe40000000050 */
[----:B------:R-:W-:Y:S02]  /*2db0*/  DFMA R128, R142, R90, R64 ;  /* 0x0000005a8e80722b */ /* 0x000fe40000000040 */
[----:B--2---:R-:W-:Y:S02]  /*2dc0*/  DFMA R62, R4, R78, R62 ;  /* 0x0000004e043e722b */ /* 0x004fe4000000003e */
[----:B------:R-:W-:Y:S02]  /*2dd0*/  DFMA R146, R78, R6, R146 ;  /* 0x000000064e92722b */ /* 0x000fe40000000092 */
[----:B------:R-:W-:-:S02]  /*2de0*/  DFMA R176, R4, R70, R176 ;  /* 0x0000004604b0722b */ /* 0x000fc400000000b0 */
[----:B------:R-:W-:Y:S02]  /*2df0*/  DFMA R178, R70, R6, R178 ;  /* 0x0000000646b2722b */ /* 0x000fe400000000b2 */
[----:B------:R-:W-:Y:S02]  /*2e00*/  DFMA R120, R66, R90, R120 ;  /* 0x0000005a4278722b */ /* 0x000fe40000000078 */
[C---:B------:R-:W-:Y:S02]  /*2e10*/  DFMA R164, R4.reuse, R86, R164 ;  /* 0x0000005604a4722b */ /* 0x040fe400000000a4 */
[----:B------:R-:W-:Y:S02]  /*2e20*/  DFMA R184, R4, R26, R184 ;  /* 0x0000001a04b8722b */ /* 0x000fe400000000b8 */
[----:B------:R-:W-:Y:S02]  /*2e30*/  DFMA R78, R26, R6, R24 ;  /* 0x000000061a4e722b */ /* 0x000fe40000000018 */
[C---:B------:R-:W-:Y:S01]  /*2e40*/  DFMA R64, R4.reuse, R66, R12 ;  /* 0x000000420440722b */ /* 0x040fe2000000000c */
[----:B------:R-:W2:Y:S01]  /*2e50*/  LDS.128 R24, [R3+UR5+0x1a0] ;  /* 0x0001a00503187984 */ /* 0x000ea20008000c00 */
[----:B------:R-:W-:-:S02]  /*2e60*/  DFMA R70, R4, R142, R96 ;  /* 0x0000008e0446722b */ /* 0x000fc40000000060 */
[----:B------:R-:W-:Y:S02]  /*2e70*/  DFMA R86, R86, R6, R168 ;  /* 0x000000065656722b */ /* 0x000fe400000000a8 */
[----:B------:R-:W-:Y:S02]  /*2e80*/  DFMA R180, R4, R74, R180 ;  /* 0x0000004a04b4722b */ /* 0x000fe400000000b4 */
[----:B------:R-:W-:Y:S02]  /*2e90*/  DFMA R182, R74, R6, R182 ;  /* 0x000000064ab6722b */ /* 0x000fe400000000b6 */
[----:B------:R-:W-:Y:S02]  /*2ea0*/  DFMA R152, R4, R14, R152 ;  /* 0x0000000e0498722b */ /* 0x000fe40000000098 */
[-C--:B------:R-:W-:Y:S02]  /*2eb0*/  DFMA R172, R14, R6.reuse, R172 ;  /* 0x000000060eac722b */ /* 0x080fe400000000ac */
[-C--:B------:R-:W-:Y:S01]  /*2ec0*/  DFMA R66, R66, R6.reuse, R20 ;  /* 0x000000064242722b */ /* 0x080fe20000000014 */
[----:B------:R-:W-:Y:S01]  /*2ed0*/  LDS.128 R12, [R3+UR5+0x220] ;  /* 0x00022005030c7984 */ /* 0x000fe20008000c00 */
[----:B------:R-:W-:-:S02]  /*2ee0*/  DFMA R142, R142, R6, R166 ;  /* 0x000000068e8e722b */ /* 0x000fc400000000a6 */
[----:B------:R-:W-:Y:S01]  /*2ef0*/  DFMA R158, R74, R90, R158 ;  /* 0x0000005a4a9e722b */ /* 0x000fe2000000009e */
[----:B------:R-:W5:Y:S01]  /*2f00*/  LDS.128 R4, [R3+UR5+0x2a0] ;  /* 0x0002a00503047984 */ /* 0x000f620008000c00 */
[----:B---3--:R-:W-:Y:S02]  /*2f10*/  DFMA R90, R32, R16, R68 ;  /* 0x00000010205a722b */ /* 0x008fe40000000044 */
[C---:B0-----:R-:W-:Y:S02]  /*2f20*/  DFMA R96, R48.reuse, R36, R98 ;  /* 0x000000243060722b */ /* 0x041fe40000000062 */
[----:B------:R-:W-:Y:S02]  /*2f30*/  DFMA R20, R48, R18, R170 ;  /* 0x000000123014722b */ /* 0x000fe400000000aa */
[----:B-1----:R-:W-:Y:S01]  /*2f40*/  DFMA R68, R32, R8, R164 ;  /* 0x000000082044722b */ /* 0x002fe200000000a4 */
[----:B------:R-:W0:Y:S01]  /*2f50*/  LDS.128 R168, [R3+UR5+0x320] ;  /* 0x0003200503a87984 */ /* 0x000e220008000c00 */
[----:B------:R-:W-:-:S02]  /*2f60*/  DFMA R118, R48, R40, R118 ;  /* 0x000000283076722b */ /* 0x000fc40000000076 */
[C---:B------:R-:W-:Y:S01]  /*2f70*/  DFMA R132, R48.reuse, R42, R132 ;  /* 0x0000002a3084722b */ /* 0x040fe20000000084 */
[----:B------:R-:W1:Y:S01]  /*2f80*/  LDS.128 R164, [R3+UR5+0x3a0] ;  /* 0x0003a00503a47984 */ /* 0x000e620008000c00 */
[C---:B------:R-:W-:Y:S02]  /*2f90*/  DFMA R98, R48.reuse, R38, R144 ;  /* 0x000000263062722b */ /* 0x040fe40000000090 */
[C---:B------:R-:W-:Y:S02]  /*2fa0*/  DFMA R92, R48.reuse, R16, R92 ;  /* 0x00000010305c722b */ /* 0x040fe4000000005c */
[C---:B------:R-:W-:Y:S02]  /*2fb0*/  DFMA R62, R48.reuse, R8, R62 ;  /* 0x00000008303e722b */ /* 0x040fe4000000003e */
[-C--:B------:R-:W-:Y:S01]  /*2fc0*/  DFMA R48, R48, R10.reuse, R146 ;  /* 0x0000000a3030722b */ /* 0x080fe20000000092 */
[----:B------:R-:W3:Y:S01]  /*2fd0*/  LDS.128 R144, [R60+UR7+0xa00] ;  /* 0x000a00073c907984 */ /* 0x000ee20008000c00 */
[----:B------:R-:W-:-:S02]  /*2fe0*/  DFMA R74, R32, R10, R86 ;  /* 0x0000000a204a722b */ /* 0x000fc40000000056 */
[C---:B----4-:R-:W-:Y:S02]  /*2ff0*/  DFMA R86, R28.reuse, R16, R76 ;  /* 0x000000101c56722b */ /* 0x050fe4000000004c */
[C---:B------:R-:W-:Y:S02]  /*3000*/  DFMA R162, R28.reuse, R40, R162 ;  /* 0x000000281ca2722b */ /* 0x040fe400000000a2 */
[C---:B------:R-:W-:Y:S02]  /*3010*/  DFMA R136, R28.reuse, R42, R136 ;  /* 0x0000002a1c88722b */ /* 0x040fe40000000088 */
[C---:B------:R-:W-:Y:S02]  /*3020*/  DFMA R108, R28.reuse, R36, R108 ;  /* 0x000000241c6c722b */ /* 0x040fe4000000006c */
[C---:B------:R-:W-:Y:S02]  /*3030*/  DFMA R106, R28.reuse, R38, R106 ;  /* 0x000000261c6a722b */ /* 0x040fe4000000006a */
[----:B------:R-:W-:-:S02]  /*3040*/  DFMA R76, R28, R18, R88 ;  /* 0x000000121c4c722b */ /* 0x000fc40000000058 */
[C---:B------:R-:W-:Y:S02]  /*3050*/  DFMA R184, R28.reuse, R8, R184 ;  /* 0x000000081cb8722b */ /* 0x040fe400000000b8 */
[----:B------:R-:W-:Y:S02]  /*3060*/  DFMA R28, R28, R10, R78 ;  /* 0x0000000a1c1c722b */ /* 0x000fe4000000004e */
[C---:B--2---:R-:W-:Y:S02]  /*3070*/  DFMA R78, R24.reuse, R18, R158 ;  /* 0x00000012184e722b */ /* 0x044fe4000000009e */
[----:B------:R-:W-:Y:S02]  /*3080*/  DFMA R88, R24, R16, R156 ;  /* 0x000000101858722b */ /* 0x000fe4000000009c */
[----:B-----5:R-:W-:Y:S02]  /*3090*/  DFMA R158, R4, R42, R124 ;  /* 0x0000002a049e722b */ /* 0x020fe4000000007c */
[----:B------:R-:W-:-:S02]  /*30a0*/  DFMA R156, R12, R40, R150 ;  /* 0x000000280c9c722b */ /* 0x000fc40000000096 */
[----:B------:R-:W-:Y:S01]  /*30b0*/  DFMA R124, R4, R36, R148 ;  /* 0x00000024047c722b */ /* 0x000fe20000000094 */
[----:B------:R-:W2:Y:S01]  /*30c0*/  LDS.128 R148, [R60+UR7+0xa10] ;  /* 0x000a10073c947984 */ /* 0x000ea20008000c00 */
[C---:B------:R-:W-:Y:S02]  /*30d0*/  DFMA R130, R24.reuse, R40, R130 ;  /* 0x000000281882722b */ /* 0x040fe40000000082 */
[C---:B------:R-:W-:Y:S02]  /*30e0*/  DFMA R138, R24.reuse, R42, R138 ;  /* 0x0000002a188a722b */ /* 0x040fe4000000008a */
[C---:B------:R-:W-:Y:S02]  /*30f0*/  DFMA R112, R24.reuse, R36, R112 ;  /* 0x000000241870722b */ /* 0x040fe40000000070 */
[C---:B------:R-:W-:Y:S02]  /*3100*/  DFMA R110, R24.reuse, R38, R110 ;  /* 0x00000026186e722b */ /* 0x040fe4000000006e */
[----:B------:R-:W-:-:S02]  /*3110*/  DFMA R180, R24, R8, R180 ;  /* 0x0000000818b4722b */ /* 0x000fc400000000b4 */
[----:B------:R-:W-:Y:S02]  /*3120*/  DFMA R182, R24, R10, R182 ;  /* 0x0000000a18b6722b */ /* 0x000fe400000000b6 */
[----:B------:R-:W-:Y:S02]  /*3130*/  DFMA R186, R4, R40, R84 ;  /* 0x0000002804ba722b */ /* 0x000fe40000000054 */
[----:B------:R-:W-:Y:S02]  /*3140*/  DFMA R104, R32, R36, R104 ;  /* 0x000000242068722b */ /* 0x000fe40000000068 */
[C---:B------:R-:W-:Y:S02]  /*3150*/  DFMA R174, R12.reuse, R42, R174 ;  /* 0x0000002a0cae722b */ /* 0x040fe400000000ae */
[C---:B------:R-:W-:Y:S02]  /*3160*/  DFMA R114, R12.reuse, R36, R114 ;  /* 0x000000240c72722b */ /* 0x040fe40000000072 */
[----:B------:R-:W-:-:S02]  /*3170*/  DFMA R116, R12, R38, R116 ;  /* 0x000000260c74722b */ /* 0x000fc40000000074 */
[C---:B------:R-:W-:Y:S02]  /*3180*/  DFMA R82, R12.reuse, R16, R82 ;  /* 0x000000100c52722b */ /* 0x040fe40000000052 */
[C---:B------:R-:W-:Y:S02]  /*3190*/  DFMA R80, R12.reuse, R18, R80 ;  /* 0x000000120c50722b */ /* 0x040fe40000000050 */
[C---:B------:R-:W-:Y:S02]  /*31a0*/  DFMA R176, R12.reuse, R8, R176 ;  /* 0x000000080cb0722b */ /* 0x040fe400000000b0 */
[----:B------:R-:W-:Y:S02]  /*31b0*/  DFMA R178, R12, R10, R178 ;  /* 0x0000000a0cb2722b */ /* 0x000fe400000000b2 */
[C---:B------:R-:W-:Y:S02]  /*31c0*/  DFMA R126, R4.reuse, R38, R126 ;  /* 0x00000026047e722b */ /* 0x040fe4000000007e */
[----:B------:R-:W-:-:S02]  /*31d0*/  DFMA R100, R4, R16, R100 ;  /* 0x000000100464722b */ /* 0x000fc40000000064 */
[C---:B------:R-:W-:Y:S02]  /*31e0*/  DFMA R94, R4.reuse, R18, R94 ;  /* 0x00000012045e722b */ /* 0x040fe4000000005e */
[C---:B------:R-:W-:Y:S02]  /*31f0*/  DFMA R84, R4.reuse, R8, R152 ;  /* 0x000000080454722b */ /* 0x040fe40000000098 */
[----:B------:R-:W-:Y:S02]  /*3200*/  DFMA R172, R4, R10, R172 ;  /* 0x0000000a04ac722b */ /* 0x000fe400000000ac */
[----:B0-----:R-:W-:Y:S02]  /*3210*/  DFMA R58, R168, R36, R58 ;  /* 0x00000024a83a722b */ /* 0x001fe4000000003a */
[-C--:B-1----:R-:W-:Y:S02]  /*3220*/  DFMA R24, R164, R8.reuse, R70 ;  /* 0x00000008a418722b */ /* 0x082fe40000000046 */
[----:B------:R-:W-:-:S02]  /*3230*/  DFMA R4, R168, R8, R64 ;  /* 0x00000008a804722b */ /* 0x000fc40000000040 */
[----:B------:R-:W-:Y:S02]  /*3240*/  DFMA R12, R168, R10, R66 ;  /* 0x0000000aa80c722b */ /* 0x000fe40000000042 */
[C---:B------:R-:W-:Y:S01]  /*3250*/  DFMA R36, R164.reuse, R36, R46 ;  /* 0x00000024a424722b */ /* 0x040fe2000000002e */
[----:B------:R-:W0:Y:S01]  /*3260*/  LDS.128 R64, [R60+UR7+0xa20] ;  /* 0x000a20073c407984 */ /* 0x000e220008000c00 */
[----:B------:R-:W-:Y:S02]  /*3270*/  DFMA R70, R164, R10, R142 ;  /* 0x0000000aa446722b */ /* 0x000fe4000000008e */
[----:B---3--:R-:W-:Y:S01]  /*3280*/  DFMA R142, R144, R14, R156 ;  /* 0x0000000e908e722b */ /* 0x008fe2000000009c */
[----:B------:R-:W-:Y:S01]  /*3290*/  LDS.128 R8, [R3+UR5+0xb0] ;  /* 0x0000b00503087984 */ /* 0x000fe20008000c00 */
[----:B------:R-:W-:Y:S02]  /*32a0*/  DFMA R46, R6, R146, R158 ;  /* 0x00000092062e722b */ /* 0x000fe4000000009e */
[-C--:B------:R-:W-:Y:S01]  /*32b0*/  DFMA R134, R32, R42.reuse, R134 ;  /* 0x0000002a2086722b */ /* 0x080fe20000000086 */
[----:B------:R-:W1:Y:S01]  /*32c0*/  LDS.128 R156, [R60+UR7+0xa30] ;  /* 0x000a30073c9c7984 */ /* 0x000e620008000c00 */
        /* <DEDUP_REMOVED lines=13> */
[C---:B------:R-:W-:Y:S02]  /*33a0*/  DFMA R160, R32.reuse, R40, R160 ;  /* 0x0000002820a0722b */ /* 0x040fe400000000a0 */
[----:B------:R-:W-:Y:S02]  /*33b0*/  DFMA R72, R32, R18, R72 ;  /* 0x000000122048722b */ /* 0x000fe40000000048 */
[C---:B------:R-:W-:Y:S02]  /*33c0*/  DFMA R54, R168.reuse, R40, R54 ;  /* 0x00000028a836722b */ /* 0x040fe40000000036 */
[C---:B------:R-:W-:Y:S02]  /*33d0*/  DFMA R122, R168.reuse, R16, R122 ;  /* 0x00000010a87a722b */ /* 0x040fe4000000007a */
[----:B------:R-:W-:Y:S02]  /*33e0*/  DFMA R120, R168, R18, R120 ;  /* 0x00000012a878722b */ /* 0x000fe40000000078 */
[----:B------:R-:W-:Y:S01]  /*33f0*/  DFMA R146, R166, R146, R42 ;  /* 0x00000092a692722b */ /* 0x000fe2000000002a */
[----:B------:R-:W-:Y:S01]  /*3400*/  LDS.128 R16, [R3+UR5+0x30] ;  /* 0x0000300503107984 */ /* 0x000fe20008000c00 */
[----:B--2---:R-:W-:-:S02]  /*3410*/  DFMA R152, R148, R170, R58 ;  /* 0x000000aa9498722b */ /* 0x004fc4000000003a */
[-C--:B------:R-:W-:Y:S01]  /*3420*/  DFMA R102, R32, R38.reuse, R102 ;  /* 0x000000262066722b */ /* 0x080fe20000000066 */
[----:B------:R-:W2:Y:S01]  /*3430*/  LDS.128 R56, [R60+UR7+0xc00] ;  /* 0x000c00073c387984 */ /* 0x000ea20008000c00 */
[----:B------:R-:W-:Y:S02]  /*3440*/  DFMA R154, R168, R38, R154 ;  /* 0x00000026a89a722b */ /* 0x000fe4000000009a */
[C---:B0-----:R-:W-:Y:S01]  /*3450*/  DFMA R92, R64.reuse, R50, R92 ;  /* 0x00000032405c722b */ /* 0x041fe2000000005c */
[----:B------:R-:W0:Y:S01]  /*3460*/  LDS.128 R40, [R60+UR7+0xc30] ;  /* 0x000c30073c287984 */ /* 0x000e220008000c00 */
[C---:B------:R-:W-:Y:S02]  /*3470*/  DFMA R90, R64.reuse, R34, R90 ;  /* 0x00000022405a722b */ /* 0x040fe4000000005a */
[C---:B------:R-:W-:Y:S02]  /*3480*/  DFMA R86, R64.reuse, R30, R86 ;  /* 0x0000001e4056722b */ /* 0x040fe40000000056 */
[----:B------:R-:W-:-:S02]  /*3490*/  DFMA R88, R64, R26, R88 ;  /* 0x0000001a4058722b */ /* 0x000fc40000000058 */
[C---:B------:R-:W-:Y:S02]  /*34a0*/  DFMA R82, R64.reuse, R14, R82 ;  /* 0x0000000e4052722b */ /* 0x040fe40000000052 */
[C---:B------:R-:W-:Y:S02]  /*34b0*/  DFMA R100, R64.reuse, R6, R100 ;  /* 0x000000064064722b */ /* 0x040fe40000000064 */
[C---:B------:R-:W-:Y:S02]  /*34c0*/  DFMA R122, R64.reuse, R170, R122 ;  /* 0x000000aa407a722b */ /* 0x040fe4000000007a */
[----:B------:R-:W-:Y:S02]  /*34d0*/  DFMA R140, R64, R166, R140 ;  /* 0x000000a6408c722b */ /* 0x000fe4000000008c */
[-C--:B------:R-:W-:Y:S02]  /*34e0*/  DFMA R32, R144, R50.reuse, R118 ;  /* 0x000000329020722b */ /* 0x080fe40000000076 */
        /* <DEDUP_REMOVED lines=8> */
[----:B------:R-:W-:Y:S02]  /*3570*/  DFMA R64, R50, R66, R20 ;  /* 0x000000423240722b */ /* 0x000fe40000000014 */
[----:B-1----:R-:W-:Y:S02]  /*3580*/  DFMA R62, R156, R50, R62 ;  /* 0x000000329c3e722b */ /* 0x002fe4000000003e */
[----:B------:R-:W-:Y:S02]  /*3590*/  DFMA R118, R144, R170, R54 ;  /* 0x000000aa9076722b */ /* 0x000fe40000000036 */
[C---:B------:R-:W-:Y:S02]  /*35a0*/  DFMA R104, R148.reuse, R34, R104 ;  /* 0x000000229468722b */ /* 0x040fe40000000068 */
[----:B------:R-:W-:-:S02]  /*35b0*/  DFMA R108, R148, R30, R108 ;  /* 0x0000001e946c722b */ /* 0x000fc4000000006c */
[C---:B------:R-:W-:Y:S02]  /*35c0*/  DFMA R112, R148.reuse, R26, R112 ;  /* 0x0000001a9470722b */ /* 0x040fe40000000070 */
[C---:B------:R-:W-:Y:S02]  /*35d0*/  DFMA R114, R148.reuse, R14, R114 ;  /* 0x0000000e9472722b */ /* 0x040fe40000000072 */
[----:B------:R-:W-:Y:S02]  /*35e0*/  DFMA R124, R148, R6, R124 ;  /* 0x00000006947c722b */ /* 0x000fe4000000007c */
[----:B------:R-:W-:Y:S02]  /*35f0*/  DFMA R150, R166, R150, R52 ;  /* 0x00000096a696722b */ /* 0x000fe40000000034 */
[----:B------:R-:W-:Y:S01]  /*3600*/  DFMA R50, R50, R158, R48 ;  /* 0x0000009e3232722b */ /* 0x000fe20000000030 */
[----:B------:R-:W1:Y:S01]  /*3610*/  LDS.128 R52, [R60+UR7+0xc20] ;  /* 0x000c20073c347984 */ /* 0x000e620008000c00 */
[----:B------:R-:W-:-:S02]  /*3620*/  DFMA R160, R144, R34, R160 ;  /* 0x0000002290a0722b */ /* 0x000fc400000000a0 */
[----:B------:R-:W-:Y:S02]  /*3630*/  DFMA R148, R148, R166, R36 ;  /* 0x000000a69494722b */ /* 0x000fe40000000024 */
[----:B------:R-:W-:Y:S01]  /*3640*/  DFMA R72, R34, R66, R72 ;  /* 0x000000422248722b */ /* 0x000fe20000000048 */
[----:B------:R-:W3:Y:S01]  /*3650*/  LDS.128 R36, [R60+UR7+0xc10] ;  /* 0x000c10073c247984 */ /* 0x000ee20008000c00 */
[----:B------:R-:W-:Y:S02]  /*3660*/  DFMA R48, R156, R34, R68 ;  /* 0x000000229c30722b */ /* 0x000fe40000000044 */
[----:B------:R-:W-:Y:S02]  /*3670*/  DFMA R34, R34, R158, R74 ;  /* 0x0000009e2222722b */ /* 0x000fe4000000004a */
[C---:B------:R-:W-:Y:S02]  /*3680*/  DFMA R162, R144.reuse, R30, R162 ;  /* 0x0000001e90a2722b */ /* 0x040fe400000000a2 */
[----:B------:R-:W-:-:S02]  /*3690*/  DFMA R44, R144, R6, R186 ;  /* 0x00000006902c722b */ /* 0x000fc400000000ba */
[----:B------:R-:W-:Y:S02]  /*36a0*/  DFMA R76, R30, R66, R76 ;  /* 0x000000421e4c722b */ /* 0x000fe4000000004c */
[----:B------:R-:W-:Y:S02]  /*36b0*/  DFMA R68, R156, R30, R184 ;  /* 0x0000001e9c44722b */ /* 0x000fe400000000b8 */
[----:B------:R-:W-:Y:S02]  /*36c0*/  DFMA R74, R30, R158, R28 ;  /* 0x0000009e1e4a722b */ /* 0x000fe4000000001c */
[----:B------:R-:W-:Y:S01]  /*36d0*/  DFMA R144, R144, R166, R22 ;  /* 0x000000a69090722b */ /* 0x000fe20000000016 */
[----:B------:R-:W4:Y:S01]  /*36e0*/  LDS.128 R28, [R3+UR5+0x1b0] ;  /* 0x0001b005031c7984 */ /* 0x000f220008000c00 */
[----:B------:R-:W-:Y:S02]  /*36f0*/  DFMA R94, R6, R66, R94 ;  /* 0x00000042065e722b */ /* 0x000fe4000000005e */
[----:B------:R-:W-:Y:S01]  /*3700*/  DFMA R84, R156, R6, R84 ;  /* 0x000000069c54722b */ /* 0x000fe20000000054 */
[----:B------:R-:W5:Y:S01]  /*3710*/  LDS.128 R20, [R3+UR5+0x130] ;  /* 0x0001300503147984 */ /* 0x000f620008000c00 */
[----:B------:R-:W-:-:S02]  /*3720*/  DFMA R172, R6, R158, R172 ;  /* 0x0000009e06ac722b */ /* 0x000fc400000000ac */
[C---:B------:R-:W-:Y:S01]  /*3730*/  DFMA R168, R156.reuse, R170, R4 ;  /* 0x000000aa9ca8722b */ /* 0x040fe20000000004 */
[----:B------:R-:W5:Y:S01]  /*3740*/  LDS.128 R4, [R3+UR5+0x230] ;  /* 0x0002300503047984 */ /* 0x000f620008000c00 */
[C---:B------:R-:W-:Y:S02]  /*3750*/  DFMA R180, R156.reuse, R26, R180 ;  /* 0x0000001a9cb4722b */ /* 0x040fe400000000b4 */
[----:B------:R-:W-:Y:S02]  /*3760*/  DFMA R176, R156, R14, R176 ;  /* 0x0000000e9cb0722b */ /* 0x000fe400000000b0 */
[C---:B------:R-:W-:Y:S02]  /*3770*/  DFMA R78, R26.reuse, R66, R78 ;  /* 0x000000421a4e722b */ /* 0x040fe4000000004e */
[----:B------:R-:W-:Y:S02]  /*3780*/  DFMA R182, R26, R158, R182 ;  /* 0x0000009e1ab6722b */ /* 0x000fe400000000b6 */
[----:B------:R-:W-:-:S02]  /*3790*/  DFMA R156, R156, R166, R24 ;  /* 0x000000a69c9c722b */ /* 0x000fc40000000018 */
[-C--:B------:R-:W-:Y:S01]  /*37a0*/  DFMA R120, R170, R66.reuse, R120 ;  /* 0x00000042aa78722b */ /* 0x080fe20000000078 */
[----:B------:R-:W5:Y:S01]  /*37b0*/  LDS.128 R24, [R3+UR5+0x2b0] ;  /* 0x0002b00503187984 */ /* 0x000f620008000c00 */
[C---:B------:R-:W-:Y:S02]  /*37c0*/  DFMA R80, R14.reuse, R66, R80 ;  /* 0x000000420e50722b */ /* 0x040fe40000000050 */
[-C--:B------:R-:W-:Y:S02]  /*37d0*/  DFMA R178, R14, R158.reuse, R178 ;  /* 0x0000009e0eb2722b */ /* 0x080fe400000000b2 */
[----:B------:R-:W-:Y:S02]  /*37e0*/  DFMA R170, R170, R158, R12 ;  /* 0x0000009eaaaa722b */ /* 0x000fe4000000000c */
[C---:B------:R-:W-:Y:S01]  /*37f0*/  DFMA R128, R166.reuse, R66, R128 ;  /* 0x00000042a680722b */ /* 0x040fe20000000080 */
[----:B------:R-:W5:Y:S01]  /*3800*/  LDS.128 R12, [R3+UR5+0x330] ;  /* 0x00033005030c7984 */ /* 0x000f620008000c00 */
[----:B------:R-:W-:-:S02]  /*3810*/  DFMA R166, R166, R158, R70 ;  /* 0x0000009ea6a6722b */ /* 0x000fc40000000046 */
[----:B--2---:R-:W-:Y:S02]  /*3820*/  DFMA R158, R16, R56, R32 ;  /* 0x00000038109e722b */ /* 0x004fe40000000020 */
[----:B0-----:R-:W-:Y:S01]  /*3830*/  DFMA R70, R8, R42, R34 ;  /* 0x0000002a0846722b */ /* 0x001fe20000000022 */
[----:B------:R-:W0:Y:S01]  /*3840*/  LDS.128 R32, [R3+UR5+0x3b0] ;  /* 0x0003b00503207984 */ /* 0x000e220008000c00 */
[C---:B-1----:R-:W-:Y:S02]  /*3850*/  DFMA R66, R16.reuse, R54, R64 ;  /* 0x000000361042722b */ /* 0x042fe40000000040 */
[C---:B------:R-:W-:Y:S02]  /*3860*/  DFMA R132, R16.reuse, R58, R132 ;  /* 0x0000003a1084722b */ /* 0x040fe40000000084 */
[C---:B---3--:R-:W-:Y:S02]  /*3870*/  DFMA R96, R16.reuse, R36, R96 ;  /* 0x000000241060722b */ /* 0x048fe40000000060 */
[----:B------:R-:W-:-:S02]  /*3880*/  DFMA R98, R16, R38, R98 ;  /* 0x000000261062722b */ /* 0x000fc40000000062 */
[C---:B------:R-:W-:Y:S02]  /*3890*/  DFMA R92, R16.reuse, R52, R92 ;  /* 0x00000034105c722b */ /* 0x040fe4000000005c */
[C---:B------:R-:W-:Y:S02]  /*38a0*/  DFMA R62, R16.reuse, R40, R62 ;  /* 0x00000028103e722b */ /* 0x040fe4000000003e */
[----:B------:R-:W-:Y:S02]  /*38b0*/  DFMA R64, R16, R42, R50 ;  /* 0x0000002a1040722b */ /* 0x000fe40000000032 */
[C---:B------:R-:W-:Y:S02]  /*38c0*/  DFMA R160, R8.reuse, R56, R160 ;  /* 0x0000003808a0722b */ /* 0x040fe400000000a0 */
[C---:B------:R-:W-:Y:S02]  /*38d0*/  DFMA R134, R8.reuse, R58, R134 ;  /* 0x0000003a0886722b */ /* 0x040fe40000000086 */
[----:B------:R-:W-:-:S02]  /*38e0*/  DFMA R104, R8, R36, R104 ;  /* 0x000000240868722b */ /* 0x000fc40000000068 */
[C---:B------:R-:W-:Y:S02]  /*38f0*/  DFMA R102, R8.reuse, R38, R102 ;  /* 0x000000260866722b */ /* 0x040fe40000000066 */
[C---:B------:R-:W-:Y:S02]  /*3900*/  DFMA R90, R8.reuse, R52, R90 ;  /* 0x00000034085a722b */ /* 0x040fe4000000005a */
[C---:B------:R-:W-:Y:S02]  /*3910*/  DFMA R72, R8.reuse, R54, R72 ;  /* 0x000000360848722b */ /* 0x040fe40000000048 */
[-C--:B------:R-:W-:Y:S02]  /*3920*/  DFMA R16, R8, R40.reuse, R48 ;  /* 0x000000280810722b */ /* 0x080fe40000000030 */
[----:B----4-:R-:W-:Y:S01]  /*3930*/  DFMA R8, R28, R40, R180 ;  /* 0x000000281c08722b */ /* 0x010fe200000000b4 */
[----:B------:R-:W1:Y:S01]  /*3940*/  LDS.128 R48, [R60+UR7+0xe00] ;  /* 0x000e00073c307984 */ /* 0x000e620008000c00 */
[----:B-----5:R-:W-:-:S02]  /*3950*/  DFMA R162, R20, R56, R162 ;  /* 0x0000003814a2722b */ /* 0x020fc400000000a2 */
[C---:B------:R-:W-:Y:S02]  /*3960*/  DFMA R136, R20.reuse, R58, R136 ;  /* 0x0000003a1488722b */ /* 0x040fe40000000088 */
[C---:B------:R-:W-:Y:S02]  /*3970*/  DFMA R108, R20.reuse, R36, R108 ;  /* 0x00000024146c722b */ /* 0x040fe4000000006c */
[C---:B------:R-:W-:Y:S02]  /*3980*/  DFMA R106, R20.reuse, R38, R106 ;  /* 0x00000026146a722b */ /* 0x040fe4000000006a */
[C---:B------:R-:W-:Y:S02]  /*3990*/  DFMA R86, R20.reuse, R52, R86 ;  /* 0x000000341456722b */ /* 0x040fe40000000056 */
[C---:B------:R-:W-:Y:S02]  /*39a0*/  DFMA R76, R20.reuse, R54, R76 ;  /* 0x00000036144c722b */ /* 0x040fe4000000004c */
[----:B------:R-:W-:-:S02]  /*39b0*/  DFMA R68, R20, R40, R68 ;  /* 0x000000281444722b */ /* 0x000fc40000000044 */
[----:B------:R-:W-:Y:S02]  /*39c0*/  DFMA R74, R20, R42, R74 ;  /* 0x0000002a144a722b */ /* 0x000fe4000000004a */
[C---:B------:R-:W-:Y:S02]  /*39d0*/  DFMA R180, R4.reuse, R56, R142 ;  /* 0x0000003804b4722b */ /* 0x040fe4000000008e */
[C---:B------:R-:W-:Y:S02]  /*39e0*/  DFMA R142, R4.reuse, R58, R174 ;  /* 0x0000003a048e722b */ /* 0x040fe400000000ae */
[C---:B------:R-:W-:Y:S02]  /*39f0*/  DFMA R114, R4.reuse, R36, R114 ;  /* 0x000000240472722b */ /* 0x040fe40000000072 */
[C---:B------:R-:W-:Y:S02]  /*3a00*/  DFMA R116, R4.reuse, R38, R116 ;  /* 0x000000260474722b */ /* 0x040fe40000000074 */
        /* <DEDUP_REMOVED lines=12> */
[C---:B------:R-:W-:Y:S01]  /*3ad0*/  DFMA R124, R24.reuse, R36, R124 ;  /* 0x00000024187c722b */ /* 0x040fe2000000007c */
[----:B------:R-:W2:Y:S01]  /*3ae0*/  LDS.128 R44, [R60+UR7+0xe10] ;  /* 0x000e10073c2c7984 */ /* 0x000ea20008000c00 */
[----:B------:R-:W-:-:S02]  /*3af0*/  DFMA R126, R24, R38, R126 ;  /* 0x00000026187e722b */ /* 0x000fc4000000007e */
[C---:B------:R-:W-:Y:S02]  /*3b00*/  DFMA R100, R24.reuse, R52, R100 ;  /* 0x000000341864722b */ /* 0x040fe40000000064 */
[C---:B------:R-:W-:Y:S02]  /*3b10*/  DFMA R94, R24.reuse, R54, R94 ;  /* 0x00000036185e722b */ /* 0x040fe4000000005e */
[----:B------:R-:W-:Y:S02]  /*3b20*/  DFMA R84, R24, R40, R84 ;  /* 0x000000281854722b */ /* 0x000fe40000000054 */
[-C--:B------:R-:W-:Y:S02]  /*3b30*/  DFMA R28, R28, R42.reuse, R182 ;  /* 0x0000002a1c1c722b */ /* 0x080fe400000000b6 */
[----:B------:R-:W-:Y:S02]  /*3b40*/  DFMA R24, R24, R42, R172 ;  /* 0x0000002a1818722b */ /* 0x000fe400000000ac */
        /* <DEDUP_REMOVED lines=10> */
[C---:B------:R-:W-:Y:S01]  /*3bf0*/  DFMA R56, R32.reuse, R56, R144 ;  /* 0x000000382038722b */ /* 0x040fe20000000090 */
[----:B------:R-:W0:Y:S01]  /*3c00*/  LDS.128 R36, [R60+UR7+0xe20] ;  /* 0x000e20073c247984 */ /* 0x000e220008000c00 */
[C---:B------:R-:W-:Y:S02]  /*3c10*/  DFMA R144, R32.reuse, R52, R140 ;  /* 0x000000342090722b */ /* 0x040fe4000000008c */
[----:B------:R-:W-:-:S02]  /*3c20*/  DFMA R140, R32, R54, R128 ;  /* 0x00000036208c722b */ /* 0x000fc40000000080 */
[C---:B------:R-:W-:Y:S01]  /*3c30*/  DFMA R128, R32.reuse, R40, R156 ;  /* 0x000000282080722b */ /* 0x040fe2000000009c */
[----:B------:R-:W-:Y:S01]  /*3c40*/  LDS.128 R52, [R60+UR7+0x1010] ;  /* 0x001010073c347984 */ /* 0x000fe20008000c00 */
[C---:B------:R-:W-:Y:S02]  /*3c50*/  DFMA R166, R32.reuse, R42, R166 ;  /* 0x0000002a20a6722b */ /* 0x040fe400000000a6 */
[----:B------:R-:W-:Y:S01]  /*3c60*/  DFMA R58, R32, R58, R146 ;  /* 0x0000003a203a722b */ /* 0x000fe20000000092 */
[----:B------:R-:W3:Y:S01]  /*3c70*/  LDS.128 R40, [R60+UR7+0xe30] ;  /* 0x000e30073c287984 */ /* 0x000ee20008000c00 */
[----:B-1----:R-:W-:Y:S02]  /*3c80*/  DFMA R148, R48, R6, R180 ;  /* 0x000000063094722b */ /* 0x002fe400000000b4 */
[----:B------:R-:W-:Y:S02]  /*3c90*/  DFMA R154, R18, R50, R132 ;  /* 0x00000032129a722b */ /* 0x000fe40000000084 */
[----:B------:R-:W-:-:S02]  /*3ca0*/  DFMA R146, R48, R26, R178 ;  /* 0x0000001a3092722b */ /* 0x000fc400000000b2 */
[-C--:B------:R-:W-:Y:S02]  /*3cb0*/  DFMA R132, R14, R50.reuse, R182 ;  /* 0x000000320e84722b */ /* 0x080fe400000000b6 */
[----:B------:R-:W-:Y:S02]  /*3cc0*/  DFMA R152, R6, R50, R142 ;  /* 0x000000320698722b */ /* 0x000fe4000000008e */
[----:B--2---:R-:W-:Y:S02]  /*3cd0*/  DFMA R168, R44, R26, R124 ;  /* 0x0000001a2ca8722b */ /* 0x004fe4000000007c */
[----:B------:R-:W-:Y:S02]  /*3ce0*/  DFMA R32, R48, R14, R172 ;  /* 0x0000000e3020722b */ /* 0x000fe400000000ac */
[----:B------:R-:W-:Y:S02]  /*3cf0*/  DFMA R142, R26, R50, R176 ;  /* 0x000000321a8e722b */ /* 0x000fe400000000b0 */
[----:B------:R-:W-:-:S02]  /*3d00*/  DFMA R124, R44, R14, R174 ;  /* 0x0000000e2c7c722b */ /* 0x000fc400000000ae */
[C---:B------:R-:W-:Y:S02]  /*3d10*/  DFMA R164, R48.reuse, R30, R164 ;  /* 0x0000001e30a4722b */ /* 0x040fe400000000a4 */
[----:B------:R-:W-:Y:S02]  /*3d20*/  DFMA R150, R48, R34, R56 ;  /* 0x000000223096722b */ /* 0x000fe40000000038 */
[-C--:B------:R-:W-:Y:S02]  /*3d30*/  DFMA R138, R30, R50.reuse, R138 ;  /* 0x000000321e8a722b */ /* 0x080fe4000000008a */
[----:B------:R-:W-:Y:S02]  /*3d40*/  DFMA R156, R34, R50, R58 ;  /* 0x00000032229c722b */ /* 0x000fe4000000003a */
[C---:B------:R-:W-:Y:S01]  /*3d50*/  DFMA R172, R44.reuse, R18, R96 ;  /* 0x000000122cac722b */ /* 0x040fe20000000060 */
[----:B------:R-:W-:Y:S01]  /*3d60*/  LDS.128 R56, [R60+UR7+0x1020] ;  /* 0x001020073c387984 */ /* 0x000fe20008000c00 */
[----:B------:R-:W-:-:S02]  /*3d70*/  DFMA R104, R44, R10, R104 ;  /* 0x0000000a2c68722b */ /* 0x000fc40000000068 */
[C---:B0-----:R-:W-:Y:S02]  /*3d80*/  DFMA R180, R36.reuse, R18, R92 ;  /* 0x0000001224b4722b */ /* 0x041fe4000000005c */
[C---:B------:R-:W-:Y:S02]  /*3d90*/  DFMA R92, R36.reuse, R22, R86 ;  /* 0x00000016245c722b */ /* 0x040fe40000000056 */
[C---:B------:R-:W-:Y:S02]  /*3da0*/  DFMA R178, R36.reuse, R10, R90 ;  /* 0x0000000a24b2722b */ /* 0x040fe4000000005a */
[C---:B------:R-:W-:Y:S02]  /*3db0*/  DFMA R86, R36.reuse, R30, R88 ;  /* 0x0000001e2456722b */ /* 0x040fe40000000058 */
[C---:B------:R-:W-:Y:S01]  /*3dc0*/  DFMA R82, R36.reuse, R6, R82 ;  /* 0x000000062452722b */ /* 0x040fe20000000052 */
[----:B------:R-:W-:Y:S01]  /*3dd0*/  LDS.128 R88, [R60+UR7+0x1030] ;  /* 0x001030073c587984 */ /* 0x000fe20008000c00 */
[----:B------:R-:W-:-:S02]  /*3de0*/  DFMA R100, R36, R26, R100 ;  /* 0x0000001a2464722b */ /* 0x000fc40000000064 */
[C---:B------:R-:W-:Y:S02]  /*3df0*/  DFMA R122, R36.reuse, R14, R122 ;  /* 0x0000000e247a722b */ /* 0x040fe4000000007a */
[----:B------:R-:W-:Y:S02]  /*3e00*/  DFMA R144, R36, R34, R144 ;  /* 0x000000222490722b */ /* 0x000fe40000000090 */
[-C--:B------:R-:W-:Y:S02]  /*3e10*/  DFMA R182, R18, R38.reuse, R66 ;  /* 0x0000002612b6722b */ /* 0x080fe40000000042 */
[-C--:B------:R-:W-:Y:S02]  /*3e20*/  DFMA R72, R10, R38.reuse, R72 ;  /* 0x000000260a48722b */ /* 0x080fe40000000048 */
[-C--:B------:R-:W-:Y:S02]  /*3e30*/  DFMA R66, R22, R38.reuse, R76 ;  /* 0x000000261642722b */ /* 0x080fe4000000004c */
[----:B------:R-:W-:-:S02]  /*3e40*/  DFMA R36, R30, R38, R78 ;  /* 0x000000261e24722b */ /* 0x000fc4000000004e */
[-C--:B------:R-:W-:Y:S01]  /*3e50*/  DFMA R80, R6, R38.reuse, R80 ;  /* 0x000000260650722b */ /* 0x080fe20000000050 */
[----:B------:R-:W-:Y:S01]  /*3e60*/  LDS.128 R76, [R3+UR5+0x140] ;  /* 0x00014005034c7984 */ /* 0x000fe20008000c00 */
[-C--:B------:R-:W-:Y:S02]  /*3e70*/  DFMA R94, R26, R38.reuse, R94 ;  /* 0x000000261a5e722b */ /* 0x080fe4000000005e */
[-C--:B------:R-:W-:Y:S02]  /*3e80*/  DFMA R120, R14, R38.reuse, R120 ;  /* 0x000000260e78722b */ /* 0x080fe40000000078 */
[----:B------:R-:W-:Y:S02]  /*3e90*/  DFMA R140, R34, R38, R140 ;  /* 0x00000026228c722b */ /* 0x000fe4000000008c */
[C---:B------:R-:W-:Y:S02]  /*3ea0*/  DFMA R108, R44.reuse, R22, R108 ;  /* 0x000000162c6c722b */ /* 0x040fe4000000006c */
[----:B------:R-:W-:-:S02]  /*3eb0*/  DFMA R112, R44, R30, R112 ;  /* 0x0000001e2c70722b */ /* 0x000fc40000000070 */
[C---:B------:R-:W-:Y:S02]  /*3ec0*/  DFMA R114, R44.reuse, R6, R114 ;  /* 0x000000062c72722b */ /* 0x040fe40000000072 */
[----:B------:R-:W-:Y:S02]  /*3ed0*/  DFMA R170, R44, R34, R170 ;  /* 0x000000222caa722b */ /* 0x000fe400000000aa */
[-C--:B------:R-:W-:Y:S02]  /*3ee0*/  DFMA R176, R18, R46.reuse, R98 ;  /* 0x0000002e12b0722b */ /* 0x080fe40000000062 */
[-C--:B------:R-:W-:Y:S01]  /*3ef0*/  DFMA R102, R10, R46.reuse, R102 ;  /* 0x0000002e0a66722b */ /* 0x080fe20000000066 */
[----:B------:R-:W-:Y:S01]  /*3f00*/  LDS.128 R96, [R3+UR5+0xc0] ;  /* 0x0000c00503607984 */ /* 0x000fe20008000c00 */
[-C--:B------:R-:W-:Y:S02]  /*3f10*/  DFMA R106, R22, R46.reuse, R106 ;  /* 0x0000002e166a722b */ /* 0x080fe4000000006a */
[----:B------:R-:W-:-:S02]  /*3f20*/  DFMA R110, R30, R46, R110 ;  /* 0x0000002e1e6e722b */ /* 0x000fc4000000006e */
[-C--:B------:R-:W-:Y:S02]  /*3f30*/  DFMA R116, R6, R46.reuse, R116 ;  /* 0x0000002e0674722b */ /* 0x080fe40000000074 */
[-C--:B------:R-:W-:Y:S02]  /*3f40*/  DFMA R126, R26, R46.reuse, R126 ;  /* 0x0000002e1a7e722b */ /* 0x080fe4000000007e */
[-C--:B------:R-:W-:Y:S02]  /*3f50*/  DFMA R130, R14, R46.reuse, R130 ;  /* 0x0000002e0e82722b */ /* 0x080fe40000000082 */
[----:B------:R-:W-:Y:S02]  /*3f60*/  DFMA R174, R34, R46, R184 ;  /* 0x0000002e22ae722b */ /* 0x000fe400000000b8 */
[C---:B---3--:R-:W-:Y:S01]  /*3f70*/  DFMA R186, R40.reuse, R18, R62 ;  /* 0x0000001228ba722b */ /* 0x048fe2000000003e */
[----:B------:R-:W0:Y:S01]  /*3f80*/  LDS.128 R44, [R3+UR5+0x40] ;  /* 0x00004005032c7984 */ /* 0x000e220008000c00 */
[----:B------:R-:W-:-:S02]  /*3f90*/  DFMA R38, R40, R30, R8 ;  /* 0x0000001e2826722b */ /* 0x000fc40000000008 */
[----:B------:R-:W-:Y:S02]  /*3fa0*/  DFMA R28, R30, R42, R28 ;  /* 0x0000002a1e1c722b */ /* 0x000fe4000000001c */
[C---:B------:R-:W-:Y:S02]  /*3fb0*/  DFMA R158, R48.reuse, R18, R158 ;  /* 0x00000012309e722b */ /* 0x040fe4000000009e */
[C---:B------:R-:W-:Y:S02]  /*3fc0*/  DFMA R160, R48.reuse, R10, R160 ;  /* 0x0000000a30a0722b */ /* 0x040fe400000000a0 */
[----:B------:R-:W-:Y:S02]  /*3fd0*/  DFMA R162, R48, R22, R162 ;  /* 0x0000001630a2722b */ /* 0x000fe400000000a2 */
[-C--:B------:R-:W-:Y:S02]  /*3fe0*/  DFMA R134, R10, R50.reuse, R134 ;  /* 0x000000320a86722b */ /* 0x080fe40000000086 */
[----:B------:R-:W-:-:S02]  /*3ff0*/  DFMA R136, R22, R50, R136 ;  /* 0x000000321688722b */ /* 0x000fc40000000088 */
[----:B------:R-:W-:Y:S01]  /*4000*/  DFMA R188, R18, R42, R64 ;  /* 0x0000002a12bc722b */ /* 0x000fe20000000040 */
[----:B------:R-:W1:Y:S01]  /*4010*/  LDS.128 R48, [R60+UR7+0x1000] ;  /* 0x001000073c307984 */ /* 0x000e620008000c00 */
[C---:B------:R-:W-:Y:S02]  /*4020*/  DFMA R184, R40.reuse, R10, R16 ;  /* 0x0000000a28b8722b */ /* 0x040fe40000000010 */
[----:B------:R-:W-:Y:S01]  /*4030*/  DFMA R30, R40, R6, R20 ;  /* 0x00000006281e722b */ /* 0x000fe20000000014 */
[----:B------:R-:W2:Y:S01]  /*4040*/  LDS.128 R16, [R3+UR5+0x1c0] ;  /* 0x0001c00503107984 */ /* 0x000ea20008000c00 */
[-C--:B------:R-:W-:Y:S02]  /*4050*/  DFMA R62, R6, R42.reuse, R4 ;  /* 0x0000002a063e722b */ /* 0x080fe40000000004 */
[----:B------:R-:W-:Y:S01]  /*4060*/  DFMA R190, R10, R42, R70 ;  /* 0x0000002a0abe722b */ /* 0x000fe20000000046 */
[----:B------:R-:W3:Y:S01]  /*4070*/  LDS.128 R4, [R3+UR5+0x240] ;  /* 0x0002400503047984 */ /* 0x000ee20008000c00 */
[----:B------:R-:W-:-:S02]  /*4080*/  DFMA R68, R40, R22, R68 ;  /* 0x000000162844722b */ /* 0x000fc40000000044 */
[----:B------:R-:W-:Y:S01]  /*4090*/  DFMA R74, R22, R42, R74 ;  /* 0x0000002a164a722b */ /* 0x000fe2000000004a */
[----:B------:R-:W4:Y:S01]  /*40a0*/  LDS.128 R8, [R3+UR5+0x2c0] ;  /* 0x0002c00503087984 */ /* 0x000f220008000c00 */
[----:B------:R-:W-:Y:S02]  /*40b0*/  DFMA R118, R40, R14, R118 ;  /* 0x0000000e2876722b */ /* 0x000fe40000000076 */
[----:B------:R-:W-:Y:S01]  /*40c0*/  DFMA R70, R14, R42, R12 ;  /* 0x0000002a0e46722b */ /* 0x000fe2000000000c */
[----:B------:R-:W-:Y:S01]  /*40d0*/  LDS.128 R20, [R3+UR5+0x3c0] ;  /* 0x0003c00503147984 */ /* 0x000fe20008000c00 */
[----:B------:R-:W-:Y:S02]  /*40e0*/  DFMA R84, R40, R26, R84 ;  /* 0x0000001a2854722b */ /* 0x000fe40000000054 */
[----:B------:R-:W-:Y:S01]  /*40f0*/  DFMA R64, R26, R42, R24 ;  /* 0x0000002a1a40722b */ /* 0x000fe20000000018 */
[----:B------:R-:W5:Y:S01]  /*4100*/  LDS.128 R12, [R3+UR5+0x340] ;  /* 0x00034005030c7984 */ /* 0x000f620008000c00 */
[----:B------:R-:W-:-:S02]  /*4110*/  DFMA R128, R40, R34, R128 ;  /* 0x000000222880722b */ /* 0x000fc40000000080 */
[----:B------:R-:W-:Y:S01]  /*4120*/  DFMA R166, R34, R42, R166 ;  /* 0x0000002a22a6722b */ /* 0x000fe200000000a6 */
[----:B------:R-:W5:Y:S01]  /*4130*/  LDS.128 R24, [R60+UR7+0x1200] ;  /* 0x001200073c187984 */ /* 0x000f620008000c00 */
[----:B0-----:R-:W-:Y:S02]  /*4140*/  DFMA R40, R44, R58, R182 ;  /* 0x0000003a2c28722b */ /* 0x001fe400000000b6 */
[----:B------:R-:W-:Y:S02]  /*4150*/  DFMA R42, R96, R88, R184 ;  /* 0x00000058602a722b */ /* 0x000fe400000000b8 */
[C---:B------:R-:W-:Y:S02]  /*4160*/  DFMA R108, R76.reuse, R52, R108 ;  /* 0x000000344c6c722b */ /* 0x040fe4000000006c */
[C---:B------:R-:W-:Y:S02]  /*4170*/  DFMA R106, R76.reuse, R54, R106 ;  /* 0x000000364c6a722b */ /* 0x040fe4000000006a */
[----:B------:R-:W-:-:S02]  /*4180*/  DFMA R92, R76, R56, R92 ;  /* 0x000000384c5c722b */ /* 0x000fc4000000005c */
[C---:B------:R-:W-:Y:S02]  /*4190*/  DFMA R66, R76.reuse, R58, R66 ;  /* 0x0000003a4c42722b */ /* 0x040fe40000000042 */
[C---:B------:R-:W-:Y:S02]  /*41a0*/  DFMA R68, R76.reuse, R88, R68 ;  /* 0x000000584c44722b */ /* 0x040fe40000000044 */
[C---:B------:R-:W-:Y:S02]  /*41b0*/  DFMA R74, R76.reuse, R90, R74 ;  /* 0x0000005a4c4a722b */ /* 0x040fe4000000004a */
[C---:B-1----:R-:W-:Y:S02]  /*41c0*/  DFMA R162, R76.reuse, R48, R162 ;  /* 0x000000304ca2722b */ /* 0x042fe400000000a2 */
[----:B------:R-:W-:Y:S02]  /*41d0*/  DFMA R136, R76, R50, R136 ;  /* 0x000000324c88722b */ /* 0x000fe40000000088 */
[----:B--2---:R-:W-:-:S02]  /*41e0*/  DFMA R182, R16, R48, R164 ;  /* 0x0000003010b6722b */ /* 0x004fc400000000a4 */
[----:B------:R-:W-:Y:S02]  /*41f0*/  DFMA R164, R16, R54, R110 ;  /* 0x0000003610a4722b */ /* 0x000fe4000000006e */
[C---:B---3--:R-:W-:Y:S02]  /*4200*/  DFMA R184, R4.reuse, R48, R148 ;  /* 0x0000003004b8722b */ /* 0x048fe40000000094 */
[----:B------:R-:W-:Y:S02]  /*4210*/  DFMA R148, R4, R52, R114 ;  /* 0x000000340494722b */ /* 0x000fe40000000072 */
[-C--:B------:R-:W-:Y:S02]  /*4220*/  DFMA R110, R16, R56.reuse, R86 ;  /* 0x00000038106e722b */ /* 0x080fe40000000056 */
[----:B------:R-:W-:Y:S02]  /*4230*/  DFMA R114, R4, R56, R82 ;  /* 0x000000380472722b */ /* 0x000fe40000000052 */
[----:B------:R-:W-:-:S02]  /*4240*/  DFMA R138, R16, R50, R138 ;  /* 0x00000032108a722b */ /* 0x000fc4000000008a */
[C---:B------:R-:W-:Y:S02]  /*4250*/  DFMA R112, R16.reuse, R52, R112 ;  /* 0x000000341070722b */ /* 0x040fe40000000070 */
[C---:B------:R-:W-:Y:S02]  /*4260*/  DFMA R76, R16.reuse, R58, R36 ;  /* 0x0000003a104c722b */ /* 0x040fe40000000024 */
[----:B------:R-:W-:Y:S02]  /*4270*/  DFMA R86, R16, R88, R38 ;  /* 0x000000581056722b */ /* 0x000fe40000000026 */
[----:B------:R-:W-:Y:S01]  /*4280*/  DFMA R82, R4, R58, R80 ;  /* 0x0000003a0452722b */ /* 0x000fe20000000050 */
[----:B------:R-:W-:Y:S01]  /*4290*/  LDS.128 R36, [R60+UR7+0x1220] ;  /* 0x001220073c247984 */ /* 0x000fe20008000c00 */
[----:B------:R-:W-:Y:S02]  /*42a0*/  DFMA R16, R16, R90, R28 ;  /* 0x0000005a1010722b */ /* 0x000fe4000000001c */
[C---:B------:R-:W-:Y:S01]  /*42b0*/  DFMA R80, R4.reuse, R88, R30 ;  /* 0x000000580450722b */ /* 0x040fe2000000001e */
[----:B------:R-:W0:Y:S01]  /*42c0*/  LDS.128 R28, [R60+UR7+0x1210] ;  /* 0x001210073c1c7984 */ /* 0x000e220008000c00 */
[----:B------:R-:W-:-:S02]  /*42d0*/  DFMA R152, R4, R50, R152 ;  /* 0x000000320498722b */ /* 0x000fc40000000098 */
[C---:B------:R-:W-:Y:S02]  /*42e0*/  DFMA R116, R4.reuse, R54, R116 ;  /* 0x000000360474722b */ /* 0x040fe40000000074 */
[----:B------:R-:W-:Y:S02]  /*42f0*/  DFMA R62, R4, R90, R62 ;  /* 0x0000005a043e722b */ /* 0x000fe4000000003e */
[----:B------:R-:W-:Y:S02]  /*4300*/  DFMA R34, R44, R88, R186 ;  /* 0x000000582c22722b */ /* 0x000fe400000000ba */
[C---:B----4-:R-:W-:Y:S02]  /*4310*/  DFMA R4, R8.reuse, R48, R146 ;  /* 0x000000300804722b */ /* 0x050fe40000000092 */
[----:B------:R-:W-:Y:S02]  /*4320*/  DFMA R142, R8, R50, R142 ;  /* 0x00000032088e722b */ /* 0x000fe4000000008e */
[----:B------:R-:W-:-:S02]  /*4330*/  DFMA R158, R44, R48, R158 ;  /* 0x000000302c9e722b */ /* 0x000fc4000000009e */
[----:B------:R-:W-:Y:S02]  /*4340*/  DFMA R154, R44, R50, R154 ;  /* 0x000000322c9a722b */ /* 0x000fe4000000009a */
[C---:B------:R-:W-:Y:S02]  /*4350*/  DFMA R160, R96.reuse, R48, R160 ;  /* 0x0000003060a0722b */ /* 0x040fe400000000a0 */
[----:B------:R-:W-:Y:S02]  /*4360*/  DFMA R134, R96, R50, R134 ;  /* 0x000000326086722b */ /* 0x000fe40000000086 */
[C---:B-----5:R-:W-:Y:S02]  /*4370*/  DFMA R32, R12.reuse, R48, R32 ;  /* 0x000000300c20722b */ /* 0x060fe40000000020 */
[----:B------:R-:W-:Y:S02]  /*4380*/  DFMA R186, R12, R50, R132 ;  /* 0x000000320cba722b */ /* 0x000fe40000000084 */
[----:B------:R-:W-:-:S02]  /*4390*/  DFMA R150, R20, R48, R150 ;  /* 0x000000301496722b */ /* 0x000fc40000000096 */
[----:B------:R-:W-:Y:S02]  /*43a0*/  DFMA R156, R20, R50, R156 ;  /* 0x00000032149c722b */ /* 0x000fe4000000009c */
[C---:B------:R-:W-:Y:S01]  /*43b0*/  DFMA R168, R8.reuse, R52, R168 ;  /* 0x0000003408a8722b */ /* 0x040fe200000000a8 */
[----:B------:R-:W-:Y:S01]  /*43c0*/  LDS.128 R48, [R60+UR7+0x1400] ;  /* 0x001400073c307984 */ /* 0x000fe20008000c00 */
        /* <DEDUP_REMOVED lines=32> */
[----:B------:R-:W-:Y:S02]  /*45d0*/  DFMA R142, R22, R26, R156 ;  /* 0x0000001a168e722b */ /* 0x000fe4000000009c */
[----:B------:R-:W-:Y:S01]  /*45e0*/  DFMA R102, R96, R54, R102 ;  /* 0x000000366066722b */ /* 0x000fe20000000066 */
[----:B------:R-:W1:Y:S01]  /*45f0*/  LDS.128 R24, [R60+UR7+0x1230] ;  /* 0x001230073c187984 */ /* 0x000e620008000c00 */
[----:B------:R-:W-:-:S02]  /*4600*/  DFMA R172, R44, R52, R172 ;  /* 0x000000342cac722b */ /* 0x000fc400000000ac */
[----:B------:R-:W-:Y:S02]  /*4610*/  DFMA R176, R44, R54, R176 ;  /* 0x000000362cb0722b */ /* 0x000fe400000000b0 */
[----:B------:R-:W-:Y:S02]  /*4620*/  DFMA R104, R96, R52, R104 ;  /* 0x000000346068722b */ /* 0x000fe40000000068 */
[----:B0-----:R-:W-:Y:S01]  /*4630*/  DFMA R150, R28, R22, R170 ;  /* 0x000000161c96722b */ /* 0x001fe200000000aa */
[----:B------:R-:W-:Y:S01]  /*4640*/  LDS.128 R52, [R60+UR7+0x1410] ;  /* 0x001410073c347984 */ /* 0x000fe20008000c00 */
[----:B------:R-:W-:Y:S02]  /*4650*/  DFMA R170, R22, R30, R174 ;  /* 0x0000001e16aa722b */ /* 0x000fe400000000ae */
[-C--:B------:R-:W-:Y:S02]  /*4660*/  DFMA R180, R44, R56.reuse, R180 ;  /* 0x000000382cb4722b */ /* 0x080fe400000000b4 */
[----:B------:R-:W-:-:S02]  /*4670*/  DFMA R178, R96, R56, R178 ;  /* 0x0000003860b2722b */ /* 0x000fc400000000b2 */
[----:B------:R-:W-:Y:S02]  /*4680*/  DFMA R72, R96, R58, R72 ;  /* 0x0000003a6048722b */ /* 0x000fe40000000048 */
[----:B------:R-:W-:Y:S01]  /*4690*/  DFMA R174, R36, R18, R110 ;  /* 0x0000001224ae722b */ /* 0x000fe2000000006e */
[----:B------:R-:W-:Y:S01]  /*46a0*/  LDS.128 R56, [R60+UR7+0x1420] ;  /* 0x001420073c387984 */ /* 0x000fe20008000c00 */
[-C--:B------:R-:W-:Y:S02]  /*46b0*/  DFMA R44, R44, R90.reuse, R188 ;  /* 0x0000005a2c2c722b */ /* 0x080fe400000000bc */
[----:B------:R-:W-:Y:S02]  /*46c0*/  DFMA R96, R96, R90, R190 ;  /* 0x0000005a6060722b */ /* 0x000fe400000000be */
        /* <DEDUP_REMOVED lines=15> */
[C---:B------:R-:W-:Y:S01]  /*47c0*/  DFMA R110, R36.reuse, R10, R100 ;  /* 0x0000000a246e722b */ /* 0x040fe20000000064 */
[----:B------:R-:W0:Y:S01]  /*47d0*/  LDS.128 R28, [R3+UR5+0x50] ;  /* 0x00005005031c7984 */ /* 0x000e220008000c00 */
[C---:B------:R-:W-:Y:S02]  /*47e0*/  DFMA R184, R36.reuse, R46, R180 ;  /* 0x0000002e24b8722b */ /* 0x040fe400000000b4 */
[C---:B------:R-:W-:Y:S01]  /*47f0*/  DFMA R180, R36.reuse, R98, R178 ;  /* 0x0000006224b4722b */ /* 0x040fe200000000b2 */
[----:B------:R-:W2:Y:S01]  /*4800*/  LDS.128 R100, [R3+UR5+0xd0] ;  /* 0x0000d00503647984 */ /* 0x000ea20008000c00 */
[C---:B------:R-:W-:Y:S02]  /*4810*/  DFMA R178, R36.reuse, R78, R92 ;  /* 0x0000004e24b2722b */ /* 0x040fe4000000005c */
[C---:B------:R-:W-:Y:S02]  /*4820*/  DFMA R114, R36.reuse, R6, R114 ;  /* 0x000000062472722b */ /* 0x040fe40000000072 */
        /* <DEDUP_REMOVED lines=8> */
[-C--:B------:R-:W-:Y:S01]  /*48b0*/  DFMA R120, R14, R38.reuse, R120 ;  /* 0x000000260e78722b */ /* 0x080fe20000000078 */
[----:B------:R-:W-:Y:S01]  /*48c0*/  LDS.128 R92, [R3+UR5+0x150] ;  /* 0x00015005035c7984 */ /* 0x000fe20008000c00 */
[----:B------:R-:W-:Y:S02]  /*48d0*/  DFMA R140, R22, R38, R140 ;  /* 0x00000026168c722b */ /* 0x000fe4000000008c */
[C---:B-1----:R-:W-:Y:S02]  /*48e0*/  DFMA R68, R24.reuse, R78, R68 ;  /* 0x0000004e1844722b */ /* 0x042fe40000000044 */
[C---:B------:R-:W-:Y:S02]  /*48f0*/  DFMA R38, R24.reuse, R46, R34 ;  /* 0x0000002e1826722b */ /* 0x040fe40000000022 */
[----:B------:R-:W-:Y:S01]  /*4900*/  DFMA R42, R24, R98, R42 ;  /* 0x00000062182a722b */ /* 0x000fe2000000002a */
[----:B------:R-:W-:Y:S01]  /*4910*/  LDS.128 R32, [R3+UR5+0x1d0] ;  /* 0x0001d00503207984 */ /* 0x000fe20008000c00 */
[----:B------:R-:W-:-:S02]  /*4920*/  DFMA R78, R78, R26, R74 ;  /* 0x0000001a4e4e722b */ /* 0x000fc4000000004a */
[----:B------:R-:W-:Y:S02]  /*4930*/  DFMA R86, R24, R18, R86 ;  /* 0x000000121856722b */ /* 0x000fe40000000056 */
[-C--:B------:R-:W-:Y:S02]  /*4940*/  DFMA R74, R18, R26.reuse, R16 ;  /* 0x0000001a124a722b */ /* 0x080fe40000000010 */
[-C--:B------:R-:W-:Y:S01]  /*4950*/  DFMA R44, R46, R26.reuse, R44 ;  /* 0x0000001a2e2c722b */ /* 0x080fe2000000002c */
[----:B------:R-:W1:Y:S01]  /*4960*/  LDS.128 R16, [R3+UR5+0x250] ;  /* 0x0002500503107984 */ /* 0x000e620008000c00 */
[----:B------:R-:W-:Y:S02]  /*4970*/  DFMA R98, R98, R26, R96 ;  /* 0x0000001a6262722b */ /* 0x000fe40000000060 */
[----:B------:R-:W-:Y:S02]  /*4980*/  DFMA R80, R24, R6, R80 ;  /* 0x000000061850722b */ /* 0x000fe40000000050 */
[----:B------:R-:W-:-:S02]  /*4990*/  DFMA R62, R6, R26, R62 ;  /* 0x0000001a063e722b */ /* 0x000fc4000000003e */
[----:B------:R-:W-:Y:S02]  /*49a0*/  DFMA R84, R24, R10, R84 ;  /* 0x0000000a1854722b */ /* 0x000fe40000000054 */
[----:B------:R-:W-:Y:S02]  /*49b0*/  DFMA R64, R10, R26, R64 ;  /* 0x0000001a0a40722b */ /* 0x000fe40000000040 */
[----:B------:R-:W-:Y:S02]  /*49c0*/  DFMA R118, R24, R14, R118 ;  /* 0x0000000e1876722b */ /* 0x000fe40000000076 */
[----:B------:R-:W-:Y:S02]  /*49d0*/  DFMA R70, R14, R26, R70 ;  /* 0x0000001a0e46722b */ /* 0x000fe40000000046 */
[----:B------:R-:W-:Y:S02]  /*49e0*/  DFMA R128, R24, R22, R128 ;  /* 0x000000161880722b */ /* 0x000fe40000000080 */
[----:B------:R-:W-:Y:S01]  /*49f0*/  DFMA R166, R22, R26, R166 ;  /* 0x0000001a16a6722b */ /* 0x000fe200000000a6 */
[----:B------:R-:W3:Y:S01]  /*4a00*/  LDS.128 R24, [R3+UR5+0x2d0] ;  /* 0x0002d00503187984 */ /* 0x000ee20008000c00 */
[----:B0-----:R-:W-:-:S02]  /*4a10*/  DFMA R14, R28, R58, R36 ;  /* 0x0000003a1c0e722b */ /* 0x001fc40000000024 */
[----:B------:R-:W-:Y:S02]  /*4a20*/  DFMA R6, R28, R88, R38 ;  /* 0x000000581c06722b */ /* 0x000fe40000000026 */
[C---:B--2---:R-:W-:Y:S01]  /*4a30*/  DFMA R96, R100.reuse, R58, R40 ;  /* 0x0000003a6460722b */ /* 0x044fe20000000028 */
[----:B------:R-:W0:Y:S01]  /*4a40*/  LDS.128 R36, [R3+UR5+0x350] ;  /* 0x0003500503247984 */ /* 0x000e220008000c00 */
[----:B------:R-:W-:Y:S02]  /*4a50*/  DFMA R22, R100, R88, R42 ;  /* 0x000000586416722b */ /* 0x000fe4000000002a */
[C---:B------:R-:W-:Y:S01]  /*4a60*/  DFMA R158, R28.reuse, R48, R158 ;  /* 0x000000301c9e722b */ /* 0x040fe2000000009e */
[----:B------:R-:W2:Y:S01]  /*4a70*/  LDS.128 R40, [R3+UR5+0x3d0] ;  /* 0x0003d00503287984 */ /* 0x000ea20008000c00 */
[C---:B------:R-:W-:Y:S02]  /*4a80*/  DFMA R154, R28.reuse, R50, R154 ;  /* 0x000000321c9a722b */ /* 0x040fe4000000009a */
[----:B------:R-:W-:-:S02]  /*4a90*/  DFMA R172, R28, R52, R172 ;  /* 0x000000341cac722b */ /* 0x000fc400000000ac */
[C---:B------:R-:W-:Y:S02]  /*4aa0*/  DFMA R176, R28.reuse, R54, R176 ;  /* 0x000000361cb0722b */ /* 0x040fe400000000b0 */
[C---:B------:R-:W-:Y:S02]  /*4ab0*/  DFMA R184, R28.reuse, R56, R184 ;  /* 0x000000381cb8722b */ /* 0x040fe400000000b8 */
[----:B------:R-:W-:Y:S01]  /*4ac0*/  DFMA R28, R28, R90, R44 ;  /* 0x0000005a1c1c722b */ /* 0x000fe2000000002c */
[----:B------:R-:W4:Y:S01]  /*4ad0*/  LDS.128 R44, [R60+UR7+0x1600] ;  /* 0x001600073c2c7984 */ /* 0x000f220008000c00 */
[C---:B-1----:R-:W-:Y:S02]  /*4ae0*/  DFMA R12, R16.reuse, R48, R12 ;  /* 0x00000030100c722b */ /* 0x042fe4000000000c */
        /* <DEDUP_REMOVED lines=8> */
[----:B---3--:R-:W-:Y:S01]  /*4b70*/  DFMA R16, R24, R48, R8 ;  /* 0x000000301810722b */ /* 0x008fe20000000008 */
[----:B------:R-:W1:Y:S01]  /*4b80*/  LDS.128 R8, [R60+UR7+0x1610] ;  /* 0x001610073c087984 */ /* 0x000e620008000c00 */
[C---:B------:R-:W-:Y:S02]  /*4b90*/  DFMA R136, R92.reuse, R50, R136 ;  /* 0x000000325c88722b */ /* 0x040fe40000000088 */
[C---:B------:R-:W-:Y:S02]  /*4ba0*/  DFMA R108, R92.reuse, R52, R108 ;  /* 0x000000345c6c722b */ /* 0x040fe4000000006c */
[C---:B------:R-:W-:Y:S02]  /*4bb0*/  DFMA R106, R92.reuse, R54, R106 ;  /* 0x000000365c6a722b */ /* 0x040fe4000000006a */
[C---:B------:R-:W-:Y:S02]  /*4bc0*/  DFMA R178, R92.reuse, R56, R178 ;  /* 0x000000385cb2722b */ /* 0x040fe400000000b2 */
[----:B------:R-:W-:-:S02]  /*4bd0*/  DFMA R72, R92, R58, R72 ;  /* 0x0000003a5c48722b */ /* 0x000fc40000000048 */
[C---:B------:R-:W-:Y:S02]  /*4be0*/  DFMA R68, R92.reuse, R88, R68 ;  /* 0x000000585c44722b */ /* 0x040fe40000000044 */
[----:B------:R-:W-:Y:S02]  /*4bf0*/  DFMA R78, R92, R90, R78 ;  /* 0x0000005a5c4e722b */ /* 0x000fe4000000004e */
[C---:B------:R-:W-:Y:S02]  /*4c00*/  DFMA R182, R32.reuse, R48, R182 ;  /* 0x0000003020b6722b */ /* 0x040fe400000000b6 */
        /* <DEDUP_REMOVED lines=9> */
[----:B------:R-:W-:Y:S02]  /*4ca0*/  DFMA R92, R24, R50, R132 ;  /* 0x00000032185c722b */ /* 0x000fe40000000084 */
[C---:B0-----:R-:W-:Y:S02]  /*4cb0*/  DFMA R4, R36.reuse, R48, R4 ;  /* 0x000000302404722b */ /* 0x041fe40000000004 */
[----:B------:R-:W-:Y:S02]  /*4cc0*/  DFMA R124, R36, R50, R124 ;  /* 0x00000032247c722b */ /* 0x000fe4000000007c */
[C---:B--2---:R-:W-:Y:S02]  /*4cd0*/  DFMA R32, R40.reuse, R48, R20 ;  /* 0x000000302820722b */ /* 0x044fe40000000014 */
[C---:B------:R-:W-:Y:S01]  /*4ce0*/  DFMA R142, R40.reuse, R50, R142 ;  /* 0x00000032288e722b */ /* 0x040fe2000000008e */
[----:B------:R-:W0:Y:S01]  /*4cf0*/  LDS.128 R48, [R60+UR7+0x1620] ;  /* 0x001620073c307984 */ /* 0x000e220008000c00 */
[----:B------:R-:W-:-:S02]  /*4d00*/  DFMA R150, R40, R52, R150 ;  /* 0x000000342896722b */ /* 0x000fc40000000096 */
[C---:B------:R-:W-:Y:S02]  /*4d10*/  DFMA R170, R40.reuse, R54, R170 ;  /* 0x0000003628aa722b */ /* 0x040fe400000000aa */
[C---:B------:R-:W-:Y:S02]  /*4d20*/  DFMA R144, R40.reuse, R56, R144 ;  /* 0x000000382890722b */ /* 0x040fe40000000090 */
[C---:B------:R-:W-:Y:S02]  /*4d30*/  DFMA R140, R40.reuse, R58, R140 ;  /* 0x0000003a288c722b */ /* 0x040fe4000000008c */
[C---:B------:R-:W-:Y:S02]  /*4d40*/  DFMA R128, R40.reuse, R88, R128 ;  /* 0x000000582880722b */ /* 0x040fe40000000080 */
[----:B------:R-:W-:Y:S02]  /*4d50*/  DFMA R166, R40, R90, R166 ;  /* 0x0000005a28a6722b */ /* 0x000fe400000000a6 */
        /* <DEDUP_REMOVED lines=12> */
[----:B----4-:R-:W-:-:S02]  /*4e20*/  DFMA R20, R44, R26, R16 ;  /* 0x0000001a2c14722b */ /* 0x010fc40000000010 */
[----:B------:R-:W-:Y:S02]  /*4e30*/  DFMA R40, R26, R46, R92 ;  /* 0x0000002e1a28722b */ /* 0x000fe4000000005c */
[----:B------:R-:W-:Y:S02]  /*4e40*/  DFMA R104, R100, R52, R104 ;  /* 0x000000346468722b */ /* 0x000fe40000000068 */
[C---:B------:R-:W-:Y:S02]  /*4e50*/  DFMA R158, R44.reuse, R30, R158 ;  /* 0x0000001e2c9e722b */ /* 0x040fe4000000009e */
        /* <DEDUP_REMOVED lines=9> */
[-C--:B------:R-:W-:Y:S02]  /*4ef0*/  DFMA R138, R34, R46.reuse, R138 ;  /* 0x0000002e228a722b */ /* 0x080fe4000000008a */
[-C--:B------:R-:W-:Y:S02]  /*4f00*/  DFMA R152, R18, R46.reuse, R152 ;  /* 0x0000002e1298722b */ /* 0x080fe40000000098 */
[-C--:B------:R-:W-:Y:S02]  /*4f10*/  DFMA R36, R38, R46.reuse, R124 ;  /* 0x0000002e2624722b */ /* 0x080fe4000000007c */
[----:B------:R-:W-:Y:S02]  /*4f20*/  DFMA R92, R42, R46, R142 ;  /* 0x0000002e2a5c722b */ /* 0x000fe4000000008e */
[C---:B------:R-:W-:Y:S01]  /*4f30*/  DFMA R156, R100.reuse, R54, R156 ;  /* 0x00000036649c722b */ /* 0x040fe2000000009c */
[----:B------:R-:W2:Y:S01]  /*4f40*/  LDS.128 R44, [R60+UR7+0x1630] ;  /* 0x001630073c2c7984 */ /* 0x000ea20008000c00 */
[----:B------:R-:W-:-:S02]  /*4f50*/  DFMA R180, R100, R56, R180 ;  /* 0x0000003864b4722b */ /* 0x000fc400000000b4 */
[----:B------:R-:W-:Y:S01]  /*4f60*/  DFMA R100, R100, R90, R98 ;  /* 0x0000005a6464722b */ /* 0x000fe20000000062 */
[----:B------:R-:W-:Y:S01]  /*4f70*/  LDS.128 R52, [R60+UR7+0x1800] ;  /* 0x001800073c347984 */ /* 0x000fe20008000c00 */
[C---:B-1----:R-:W-:Y:S02]  /*4f80*/  DFMA R142, R8.reuse, R42, R150 ;  /* 0x0000002a088e722b */ /* 0x042fe40000000096 */
[C---:B------:R-:W-:Y:S01]  /*4f90*/  DFMA R172, R8.reuse, R30, R172 ;  /* 0x0000001e08ac722b */ /* 0x040fe200000000ac */
[----:B------:R-:W-:Y:S01]  /*4fa0*/  LDS.128 R88, [R60+UR7+0x1820] ;  /* 0x001820073c587984 */ /* 0x000fe20008000c00 */
[C---:B------:R-:W-:Y:S02]  /*4fb0*/  DFMA R124, R8.reuse, R102, R104 ;  /* 0x00000066087c722b */ /* 0x040fe40000000068 */
[C---:B------:R-:W-:Y:S01]  /*4fc0*/  DFMA R98, R8.reuse, R94, R108 ;  /* 0x0000005e0862722b */ /* 0x040fe2000000006c */
[----:B------:R-:W-:Y:S01]  /*4fd0*/  LDS.128 R56, [R60+UR7+0x1810] ;  /* 0x001810073c387984 */ /* 0x000fe20008000c00 */
        /* <DEDUP_REMOVED lines=8> */
[----:B------:R-:W-:Y:S01]  /*5060*/  LDS.128 R104, [R60+UR7+0x1830] ;  /* 0x001830073c687984 */ /* 0x000fe20008000c00 */
[-C--:B------:R-:W-:Y:S02]  /*5070*/  DFMA R116, R18, R10.reuse, R116 ;  /* 0x0000000a1274722b */ /* 0x080fe40000000074 */
[-C--:B------:R-:W-:Y:S02]  /*5080*/  DFMA R126, R26, R10.reuse, R126 ;  /* 0x0000000a1a7e722b */ /* 0x080fe4000000007e */
[-C--:B------:R-:W-:Y:S02]  /*5090*/  DFMA R130, R38, R10.reuse, R130 ;  /* 0x0000000a2682722b */ /* 0x080fe40000000082 */
[----:B------:R-:W-:Y:S01]  /*50a0*/  DFMA R150, R42, R10, R170 ;  /* 0x0000000a2a96722b */ /* 0x000fe200000000aa */
[----:B------:R-:W1:Y:S01]  /*50b0*/  LDS.128 R8, [R3+UR5+0x60] ;  /* 0x0000600503087984 */ /* 0x000e620008000c00 */
[----:B0-----:R-:W-:-:S02]  /*50c0*/  DFMA R170, R48, R18, R114 ;  /* 0x0000001230aa722b */ /* 0x001fc40000000072 */
[C---:B------:R-:W-:Y:S02]  /*50d0*/  DFMA R184, R48.reuse, R30, R184 ;  /* 0x0000001e30b8722b */ /* 0x040fe400000000b8 */
[C---:B------:R-:W-:Y:S02]  /*50e0*/  DFMA R180, R48.reuse, R102, R180 ;  /* 0x0000006630b4722b */ /* 0x040fe400000000b4 */
[C---:B------:R-:W-:Y:S02]  /*50f0*/  DFMA R178, R48.reuse, R94, R178 ;  /* 0x0000005e30b2722b */ /* 0x040fe400000000b2 */
[C---:B------:R-:W-:Y:S02]  /*5100*/  DFMA R174, R48.reuse, R34, R174 ;  /* 0x0000002230ae722b */ /* 0x040fe400000000ae */
[C---:B------:R-:W-:Y:S02]  /*5110*/  DFMA R114, R48.reuse, R26, R110 ;  /* 0x0000001a3072722b */ /* 0x040fe4000000006e */
[C---:B------:R-:W-:Y:S01]  /*5120*/  DFMA R122, R48.reuse, R38, R122 ;  /* 0x00000026307a722b */ /* 0x040fe2000000007a */
[----:B------:R-:W-:Y:S01]  /*5130*/  LDS.128 R108, [R3+UR5+0xe0] ;  /* 0x0000e005036c7984 */ /* 0x000fe20008000c00 */
[----:B------:R-:W-:-:S02]  /*5140*/  DFMA R144, R48, R42, R144 ;  /* 0x0000002a3090722b */ /* 0x000fc40000000090 */
[-C--:B------:R-:W-:Y:S01]  /*5150*/  DFMA R48, R30, R50.reuse, R14 ;  /* 0x000000321e30722b */ /* 0x080fe2000000000e */
[----:B------:R-:W0:Y:S01]  /*5160*/  LDS.128 R12, [R3+UR5+0x160] ;  /* 0x00016005030c7984 */ /* 0x000e220008000c00 */
[-C--:B------:R-:W-:Y:S02]  /*5170*/  DFMA R186, R102, R50.reuse, R96 ;  /* 0x0000003266ba722b */ /* 0x080fe40000000060 */
[-C--:B------:R-:W-:Y:S02]  /*5180*/  DFMA R96, R94, R50.reuse, R72 ;  /* 0x000000325e60722b */ /* 0x080fe40000000048 */
[-C--:B------:R-:W-:Y:S02]  /*5190*/  DFMA R76, R34, R50.reuse, R76 ;  /* 0x00000032224c722b */ /* 0x080fe4000000004c */
[-C--:B------:R-:W-:Y:S02]  /*51a0*/  DFMA R82, R18, R50.reuse, R82 ;  /* 0x000000321252722b */ /* 0x080fe40000000052 */
[----:B------:R-:W-:-:S02]  /*51b0*/  DFMA R72, R26, R50, R66 ;  /* 0x000000321a48722b */ /* 0x000fc40000000042 */
[-C--:B------:R-:W-:Y:S02]  /*51c0*/  DFMA R120, R38, R50.reuse, R120 ;  /* 0x000000322678722b */ /* 0x080fe40000000078 */
[----:B------:R-:W-:Y:S02]  /*51d0*/  DFMA R140, R42, R50, R140 ;  /* 0x000000322a8c722b */ /* 0x000fe4000000008c */
[----:B--2---:R-:W-:Y:S02]  /*51e0*/  DFMA R50, R44, R30, R6 ;  /* 0x0000001e2c32722b */ /* 0x004fe40000000006 */
[----:B------:R-:W-:Y:S01]  /*51f0*/  DFMA R66, R30, R46, R28 ;  /* 0x0000002e1e42722b */ /* 0x000fe2000000001c */
[----:B------:R-:W2:Y:S01]  /*5200*/  LDS.128 R4, [R3+UR5+0x1e0] ;  /* 0x0001e00503047984 */ /* 0x000ea20008000c00 */
[C---:B------:R-:W-:Y:S02]  /*5210*/  DFMA R68, R44.reuse, R94, R68 ;  /* 0x0000005e2c44722b */ /* 0x040fe40000000044 */
[----:B------:R-:W-:Y:S01]  /*5220*/  DFMA R86, R44, R34, R86 ;  /* 0x000000222c56722b */ /* 0x000fe20000000056 */
[----:B------:R-:W-:Y:S01]  /*5230*/  LDS.128 R28, [R3+UR5+0x260] ;  /* 0x00026005031c7984 */ /* 0x000fe20008000c00 */
[----:B------:R-:W-:-:S02]  /*5240*/  DFMA R74, R34, R46, R74 ;  /* 0x0000002e224a722b */ /* 0x000fc4000000004a */
[----:B------:R-:W-:Y:S02]  /*5250*/  DFMA R80, R44, R18, R80 ;  /* 0x000000122c50722b */ /* 0x000fe40000000050 */
[----:B------:R-:W-:Y:S02]  /*5260*/  DFMA R62, R18, R46, R62 ;  /* 0x0000002e123e722b */ /* 0x000fe4000000003e */
[C---:B------:R-:W-:Y:S02]  /*5270*/  DFMA R84, R44.reuse, R26, R84 ;  /* 0x0000001a2c54722b */ /* 0x040fe40000000054 */
[C---:B------:R-:W-:Y:S02]  /*5280*/  DFMA R118, R44.reuse, R38, R118 ;  /* 0x000000262c76722b */ /* 0x040fe40000000076 */
[----:B------:R-:W-:Y:S02]  /*5290*/  DFMA R22, R44, R102, R22 ;  /* 0x000000662c16722b */ /* 0x000fe40000000016 */
[----:B------:R-:W-:-:S02]  /*52a0*/  DFMA R100, R102, R46, R100 ;  /* 0x0000002e6664722b */ /* 0x000fc40000000064 */
[-C--:B------:R-:W-:Y:S02]  /*52b0*/  DFMA R78, R94, R46.reuse, R78 ;  /* 0x0000002e5e4e722b */ /* 0x080fe4000000004e */
[-C--:B------:R-:W-:Y:S02]  /*52c0*/  DFMA R26, R26, R46.reuse, R64 ;  /* 0x0000002e1a1a722b */ /* 0x080fe40000000040 */
[----:B------:R-:W-:Y:S02]  /*52d0*/  DFMA R38, R38, R46, R70 ;  /* 0x0000002e2626722b */ /* 0x000fe40000000046 */
[----:B------:R-:W-:Y:S02]  /*52e0*/  DFMA R128, R44, R42, R128 ;  /* 0x0000002a2c80722b */ /* 0x000fe40000000080 */
[----:B------:R-:W-:Y:S02]  /*52f0*/  DFMA R166, R42, R46, R166 ;  /* 0x0000002e2aa6722b */ /* 0x000fe400000000a6 */
[C---:B-1----:R-:W-:Y:S01]  /*5300*/  DFMA R34, R8.reuse, R90, R48 ;  /* 0x0000005a0822722b */ /* 0x042fe20000000030 */
[----:B------:R-:W1:Y:S01]  /*5310*/  LDS.128 R44, [R3+UR5+0x2e0] ;  /* 0x0002e005032c7984 */ /* 0x000e620008000c00 */
[----:B------:R-:W-:-:S02]  /*5320*/  DFMA R18, R8, R104, R50 ;  /* 0x000000680812722b */ /* 0x000fc40000000032 */
[C---:B------:R-:W-:Y:S01]  /*5330*/  DFMA R158, R8.reuse, R52, R158 ;  /* 0x00000034089e722b */ /* 0x040fe2000000009e */
[----:B------:R-:W3:Y:S01]  /*5340*/  LDS.128 R48, [R3+UR5+0x360] ;  /* 0x0003600503307984 */ /* 0x000ee20008000c00 */
[C---:B------:R-:W-:Y:S02]  /*5350*/  DFMA R154, R8.reuse, R54, R154 ;  /* 0x00000036089a722b */ /* 0x040fe4000000009a */
[C---:B------:R-:W-:Y:S02]  /*5360*/  DFMA R172, R8.reuse, R56, R172 ;  /* 0x0000003808ac722b */ /* 0x040fe400000000ac */
[C---:B------:R-:W-:Y:S02]  /*5370*/  DFMA R176, R8.reuse, R58, R176 ;  /* 0x0000003a08b0722b */ /* 0x040fe400000000b0 */
[C---:B------:R-:W-:Y:S02]  /*5380*/  DFMA R184, R8.reuse, R88, R184 ;  /* 0x0000005808b8722b */ /* 0x040fe400000000b8 */
[----:B------:R-:W-:Y:S01]  /*5390*/  DFMA R8, R8, R106, R66 ;  /* 0x0000006a0808722b */ /* 0x000fe20000000042 */
[----:B------:R-:W4:Y:S01]  /*53a0*/  LDS.128 R64, [R3+UR5+0x3e0] ;  /* 0x0003e00503407984 */ /* 0x000f220008000c00 */
[----:B0-----:R-:W-:-:S02]  /*53b0*/  DFMA R94, R12, R104, R68 ;  /* 0x000000680c5e722b */ /* 0x001fc40000000044 */
[C---:B------:R-:W-:Y:S01]  /*53c0*/  DFMA R162, R12.reuse, R52, R162 ;  /* 0x000000340ca2722b */ /* 0x040fe200000000a2 */
[----:B------:R-:W0:Y:S01]  /*53d0*/  LDS.128 R68, [R60+UR7+0x1a00] ;  /* 0x001a00073c447984 */ /* 0x000e220008000c00 */
[C---:B------:R-:W-:Y:S02]  /*53e0*/  DFMA R136, R12.reuse, R54, R136 ;  /* 0x000000360c88722b */ /* 0x040fe40000000088 */
[C---:B------:R-:W-:Y:S02]  /*53f0*/  DFMA R98, R12.reuse, R56, R98 ;  /* 0x000000380c62722b */ /* 0x040fe40000000062 */
[C---:B------:R-:W-:Y:S02]  /*5400*/  DFMA R146, R12.reuse, R58, R146 ;  /* 0x0000003a0c92722b */ /* 0x040fe40000000092 */
[C---:B------:R-:W-:Y:S02]  /*5410*/  DFMA R178, R12.reuse, R88, R178 ;  /* 0x000000580cb2722b */ /* 0x040fe400000000b2 */
[----:B------:R-:W-:-:S02]  /*5420*/  DFMA R96, R12, R90, R96 ;  /* 0x0000005a0c60722b */ /* 0x000fc40000000060 */
[----:B------:R-:W-:Y:S02]  /*5430*/  DFMA R78, R12, R106, R78 ;  /* 0x0000006a0c4e722b */ /* 0x000fe4000000004e */
[----:B------:R-:W-:Y:S02]  /*5440*/  DFMA R42, R108, R104, R22 ;  /* 0x000000686c2a722b */ /* 0x000fe40000000016 */
[C---:B--2---:R-:W-:Y:S02]  /*5450*/  DFMA R182, R4.reuse, R52, R182 ;  /* 0x0000003404b6722b */ /* 0x044fe400000000b6 */
[C---:B------:R-:W-:Y:S02]  /*5460*/  DFMA R138, R4.reuse, R54, R138 ;  /* 0x00000036048a722b */ /* 0x040fe4000000008a */
[----:B------:R-:W-:Y:S02]  /*5470*/  DFMA R112, R4, R56, R112 ;  /* 0x000000380470722b */ /* 0x000fe40000000070 */
[----:B-1----:R-:W-:-:S02]  /*5480*/  DFMA R40, R44, R54, R40 ;  /* 0x000000362c28722b */ /* 0x002fc40000000028 */
[----:B------:R-:W-:Y:S02]  /*5490*/  DFMA R164, R4, R58, R164 ;  /* 0x0000003a04a4722b */ /* 0x000fe400000000a4 */
[----:B---3--:R-:W-:Y:S02]  /*54a0*/  DFMA R36, R48, R54, R36 ;  /* 0x000000363024722b */ /* 0x008fe40000000024 */
[C---:B------:R-:W-:Y:S02]  /*54b0*/  DFMA R174, R4.reuse, R88, R174 ;  /* 0x0000005804ae722b */ /* 0x040fe400000000ae */
[C---:B------:R-:W-:Y:S02]  /*54c0*/  DFMA R76, R4.reuse, R90, R76 ;  /* 0x0000005a044c722b */ /* 0x040fe4000000004c */
[C---:B------:R-:W-:Y:S02]  /*54d0*/  DFMA R86, R4.reuse, R104, R86 ;  /* 0x000000680456722b */ /* 0x040fe40000000056 */
[----:B------:R-:W-:-:S02]  /*54e0*/  DFMA R74, R4, R106, R74 ;  /* 0x0000006a044a722b */ /* 0x000fc4000000004a */
[C---:B------:R-:W-:Y:S02]  /*54f0*/  DFMA R12, R44.reuse, R52, R20 ;  /* 0x000000342c0c722b */ /* 0x040fe40000000014 */
[C---:B------:R-:W-:Y:S01]  /*5500*/  DFMA R168, R44.reuse, R56, R168 ;  /* 0x000000382ca8722b */ /* 0x040fe200000000a8 */
[----:B------:R-:W1:Y:S01]  /*5510*/  LDS.128 R20, [R60+UR7+0x1a10] ;  /* 0x001a10073c147984 */ /* 0x000e620008000c00 */
[C---:B------:R-:W-:Y:S02]  /*5520*/  DFMA R126, R44.reuse, R58, R126 ;  /* 0x0000003a2c7e722b */ /* 0x040fe4000000007e */
[C---:B------:R-:W-:Y:S02]  /*5530*/  DFMA R114, R44.reuse, R88, R114 ;  /* 0x000000582c72722b */ /* 0x040fe40000000072 */
[C---:B------:R-:W-:Y:S02]  /*5540*/  DFMA R72, R44.reuse, R90, R72 ;  /* 0x0000005a2c48722b */ /* 0x040fe40000000048 */
[----:B------:R-:W-:-:S02]  /*5550*/  DFMA R84, R44, R104, R84 ;  /* 0x000000682c54722b */ /* 0x000fc40000000054 */
[----:B------:R-:W-:Y:S02]  /*5560*/  DFMA R134, R108, R54, R134 ;  /* 0x000000366c86722b */ /* 0x000fe40000000086 */
[C---:B------:R-:W-:Y:S02]  /*5570*/  DFMA R4, R28.reuse, R52, R24 ;  /* 0x000000341c04722b */ /* 0x040fe40000000018 */
[----:B------:R-:W-:Y:S02]  /*5580*/  DFMA R152, R28, R54, R152 ;  /* 0x000000361c98722b */ /* 0x000fe40000000098 */
[----:B------:R-:W-:Y:S02]  /*5590*/  DFMA R44, R44, R106, R26 ;  /* 0x0000006a2c2c722b */ /* 0x000fe4000000001a */
[C---:B------:R-:W-:Y:S01]  /*55a0*/  DFMA R148, R28.reuse, R56, R148 ;  /* 0x000000381c94722b */ /* 0x040fe20000000094 */
[----:B------:R-:W2:Y:S01]  /*55b0*/  LDS.128 R24, [R60+UR7+0x1a20] ;  /* 0x001a20073c187984 */ /* 0x000ea20008000c00 */
[----:B------:R-:W-:-:S02]  /*55c0*/  DFMA R116, R28, R58, R116 ;  /* 0x0000003a1c74722b */ /* 0x000fc40000000074 */
[C---:B------:R-:W-:Y:S02]  /*55d0*/  DFMA R170, R28.reuse, R88, R170 ;  /* 0x000000581caa722b */ /* 0x040fe400000000aa */
[C---:B------:R-:W-:Y:S02]  /*55e0*/  DFMA R82, R28.reuse, R90, R82 ;  /* 0x0000005a1c52722b */ /* 0x040fe40000000052 */
[C---:B------:R-:W-:Y:S02]  /*55f0*/  DFMA R80, R28.reuse, R104, R80 ;  /* 0x000000681c50722b */ /* 0x040fe40000000050 */
[----:B------:R-:W-:Y:S02]  /*5600*/  DFMA R62, R28, R106, R62 ;  /* 0x0000006a1c3e722b */ /* 0x000fe4000000003e */
[----:B----4-:R-:W-:Y:S02]  /*5610*/  DFMA R54, R64, R54, R92 ;  /* 0x000000364036722b */ /* 0x010fe4000000005c */
[----:B------:R-:W-:-:S02]  /*5620*/  DFMA R28, R48, R52, R16 ;  /* 0x00000034301c722b */ /* 0x000fc40000000010 */
[C---:B------:R-:W-:Y:S02]  /*5630*/  DFMA R132, R48.reuse, R56, R132 ;  /* 0x000000383084722b */ /* 0x040fe40000000084 */
[C---:B------:R-:W-:Y:S02]  /*5640*/  DFMA R130, R48.reuse, R58, R130 ;  /* 0x0000003a3082722b */ /* 0x040fe40000000082 */
[C---:B------:R-:W-:Y:S02]  /*5650*/  DFMA R122, R48.reuse, R88, R122 ;  /* 0x00000058307a722b */ /* 0x040fe4000000007a */
[C---:B------:R-:W-:Y:S02]  /*5660*/  DFMA R120, R48.reuse, R90, R120 ;  /* 0x0000005a3078722b */ /* 0x040fe40000000078 */
[----:B------:R-:W-:Y:S02]  /*5670*/  DFMA R118, R48, R104, R118 ;  /* 0x000000683076722b */ /* 0x000fe40000000076 */
[----:B0-----:R-:W-:-:S02]  /*5680*/  DFMA R92, R46, R70, R40 ;  /* 0x000000462e5c722b */ /* 0x001fc40000000028 */
[----:B------:R-:W-:Y:S02]  /*5690*/  DFMA R48, R48, R106, R38 ;  /* 0x0000006a3030722b */ /* 0x000fe40000000026 */
[----:B------:R-:W-:Y:S01]  /*56a0*/  DFMA R40, R50, R70, R36 ;  /* 0x000000463228722b */ /* 0x000fe20000000024 */
[----:B------:R-:W0:Y:S01]  /*56b0*/  LDS.128 R36, [R60+UR7+0x1a30] ;  /* 0x001a30073c247984 */ /* 0x000e220008000c00 */
[----:B------:R-:W-:Y:S02]  /*56c0*/  DFMA R142, R64, R56, R142 ;  /* 0x00000038408e722b */ /* 0x000fe4000000008e */
[-C--:B------:R-:W-:Y:S02]  /*56d0*/  DFMA R160, R108, R52.reuse, R160 ;  /* 0x000000346ca0722b */ /* 0x080fe400000000a0 */
[----:B------:R-:W-:Y:S02]  /*56e0*/  DFMA R32, R64, R52, R32 ;  /* 0x000000344020722b */ /* 0x000fe40000000020 */
[----:B------:R-:W-:-:S02]  /*56f0*/  DFMA R124, R108, R56, R124 ;  /* 0x000000386c7c722b */ /* 0x000fc4000000007c */
[-C--:B------:R-:W-:Y:S02]  /*5700*/  DFMA R156, R108, R58.reuse, R156 ;  /* 0x0000003a6c9c722b */ /* 0x080fe4000000009c */
[----:B------:R-:W-:Y:S02]  /*5710*/  DFMA R150, R64, R58, R150 ;  /* 0x0000003a4096722b */ /* 0x000fe40000000096 */
[C---:B------:R-:W-:Y:S01]  /*5720*/  DFMA R180, R108.reuse, R88, R180 ;  /* 0x000000586cb4722b */ /* 0x040fe200000000b4 */
[----:B------:R-:W-:Y:S01]  /*5730*/  LDS.128 R56, [R60+UR7+0x1c10] ;  /* 0x001c10073c387984 */ /* 0x000fe20008000c00 */
[----:B------:R-:W-:Y:S02]  /*5740*/  DFMA R186, R108, R90, R186 ;  /* 0x0000005a6cba722b */ /* 0x000fe400000000ba */
[C---:B------:R-:W-:Y:S02]  /*5750*/  DFMA R144, R64.reuse, R88, R144 ;  /* 0x000000584090722b */ /* 0x040fe40000000090 */
[----:B------:R-:W-:-:S02]  /*5760*/  DFMA R140, R64, R90, R140 ;  /* 0x0000005a408c722b */ /* 0x000fc4000000008c */
[----:B------:R-:W-:Y:S01]  /*5770*/  DFMA R108, R108, R106, R100 ;  /* 0x0000006a6c6c722b */ /* 0x000fe20000000064 */
[----:B------:R-:W-:Y:S01]  /*5780*/  LDS.128 R88, [R60+UR7+0x1c30] ;  /* 0x001c30073c587984 */ /* 0x000fe20008000c00 */
[C---:B------:R-:W-:Y:S02]  /*5790*/  DFMA R128, R64.reuse, R104, R128 ;  /* 0x000000684080722b */ /* 0x040fe40000000080 */
[----:B------:R-:W-:Y:S01]  /*57a0*/  DFMA R166, R64, R106, R166 ;  /* 0x0000006a40a6722b */ /* 0x000fe200000000a6 */
[----:B------:R-:W-:Y:S01]  /*57b0*/  LDS.128 R100, [R3+UR5+0xf0] ;  /* 0x0000f00503647984 */ /* 0x000fe20008000c00 */
[----:B------:R-:W-:Y:S02]  /*57c0*/  DFMA R16, R68, R30, R4 ;  /* 0x0000001e4410722b */ /* 0x000fe40000000004 */
[C---:B-1----:R-:W-:Y:S02]  /*57d0*/  DFMA R106, R20.reuse, R14, R98 ;  /* 0x0000000e146a722b */ /* 0x042fe40000000062 */
[----:B------:R-:W-:-:S02]  /*57e0*/  DFMA R104, R20, R66, R142 ;  /* 0x000000421468722b */ /* 0x000fc4000000008e */
[-C--:B------:R-:W-:Y:S02]  /*57f0*/  DFMA R4, R68, R50.reuse, R28 ;  /* 0x000000324404722b */ /* 0x080fe4000000001c */
[----:B------:R-:W-:Y:S02]  /*5800*/  DFMA R98, R20, R50, R132 ;  /* 0x000000321462722b */ /* 0x000fe40000000084 */
[----:B--2---:R-:W-:Y:S02]  /*5810*/  DFMA R142, R14, R26, R96 ;  /* 0x0000001a0e8e722b */ /* 0x004fe40000000060 */
        /* <DEDUP_REMOVED lines=11> */
[----:B------:R-:W-:Y:S02]  /*58d0*/  DFMA R64, R66, R70, R54 ;  /* 0x000000464240722b */ /* 0x000fe40000000036 */
[----:B------:R-:W-:Y:S01]  /*58e0*/  DFMA R132, R30, R22, R116 ;  /* 0x000000161e84722b */ /* 0x000fe20000000074 */
[----:B------:R-:W1:Y:S01]  /*58f0*/  LDS.128 R52, [R60+UR7+0x1c00] ;  /* 0x001c00073c347984 */ /* 0x000e620008000c00 */
[----:B------:R-:W-:Y:S02]  /*5900*/  DFMA R96, R6, R26, R76 ;  /* 0x0000001a0660722b */ /* 0x000fe4000000004c */
[C---:B------:R-:W-:Y:S01]  /*5910*/  DFMA R172, R20.reuse, R10, R172 ;  /* 0x0000000a14ac722b */ /* 0x040fe200000000ac */
[----:B------:R-:W2:Y:S01]  /*5920*/  LDS.128 R68, [R60+UR7+0x1c20] ;  /* 0x001c20073c447984 */ /* 0x000ea20008000c00 */
        /* <DEDUP_REMOVED lines=11> */
[-C--:B------:R-:W-:Y:S01]  /*59e0*/  DFMA R192, R10, R26.reuse, R34 ;  /* 0x0000001a0ac0722b */ /* 0x080fe20000000022 */
[----:B------:R-:W3:Y:S01]  /*59f0*/  LDS.128 R20, [R3+UR5+0x70] ;  /* 0x0000700503147984 */ /* 0x000ee20008000c00 */
[----:B------:R-:W-:-:S02]  /*5a00*/  DFMA R76, R46, R26, R72 ;  /* 0x0000001a2e4c722b */ /* 0x000fc40000000048 */
[C---:B------:R-:W-:Y:S01]  /*5a10*/  DFMA R184, R24.reuse, R10, R184 ;  /* 0x0000000a18b8722b */ /* 0x040fe200000000b8 */
[----:B------:R-:W4:Y:S01]  /*5a20*/  LDS.128 R32, [R3+UR5+0x170] ;  /* 0x0001700503207984 */ /* 0x000f220008000c00 */
[----:B------:R-:W-:Y:S02]  /*5a30*/  DFMA R178, R24, R14, R178 ;  /* 0x0000000e18b2722b */ /* 0x000fe400000000b2 */
[----:B0-----:R-:W-:Y:S02]  /*5a40*/  DFMA R18, R36, R10, R18 ;  /* 0x0000000a2412722b */ /* 0x001fe40000000012 */
        /* <DEDUP_REMOVED lines=13> */
[----:B------:R-:W-:Y:S02]  /*5b20*/  DFMA R140, R66, R26, R140 ;  /* 0x0000001a428c722b */ /* 0x000fe4000000008c */
[----:B------:R-:W-:Y:S01]  /*5b30*/  DFMA R86, R36, R6, R86 ;  /* 0x000000062456722b */ /* 0x000fe20000000056 */
[----:B------:R-:W5:Y:S01]  /*5b40*/  LDS.128 R24, [R3+UR5+0x270] ;  /* 0x0002700503187984 */ /* 0x000f620008000c00 */
[----:B------:R-:W-:-:S02]  /*5b50*/  DFMA R94, R6, R38, R74 ;  /* 0x00000026065e722b */ /* 0x000fc4000000004a */
[----:B------:R-:W-:Y:S02]  /*5b60*/  DFMA R14, R30, R38, R62 ;  /* 0x000000261e0e722b */ /* 0x000fe4000000003e */
[----:B------:R-:W-:Y:S02]  /*5b70*/  DFMA R194, R36, R110, R42 ;  /* 0x0000006e24c2722b */ /* 0x000fe4000000002a */
[----:B------:R-:W-:Y:S02]  /*5b80*/  DFMA R108, R110, R38, R108 ;  /* 0x000000266e6c722b */ /* 0x000fe4000000006c */
[C---:B------:R-:W-:Y:S02]  /*5b90*/  DFMA R80, R36.reuse, R30, R80 ;  /* 0x0000001e2450722b */ /* 0x040fe40000000050 */
[----:B------:R-:W-:Y:S02]  /*5ba0*/  DFMA R6, R36, R46, R84 ;  /* 0x0000002e2406722b */ /* 0x000fe40000000054 */
[----:B------:R-:W-:-:S02]  /*5bb0*/  DFMA R62, R46, R38, R44 ;  /* 0x000000262e3e722b */ /* 0x000fc4000000002c */
[----:B------:R-:W-:Y:S01]  /*5bc0*/  DFMA R78, R36, R50, R118 ;  /* 0x00000032244e722b */ /* 0x000fe20000000076 */
[----:B------:R-:W-:Y:S01]  /*5bd0*/  LDS.128 R44, [R3+UR5+0x370] ;  /* 0x00037005032c7984 */ /* 0x000fe20008000c00 */
[----:B------:R-:W-:Y:S02]  /*5be0*/  DFMA R150, R50, R38, R48 ;  /* 0x000000263296722b */ /* 0x000fe40000000030 */
[----:B------:R-:W-:Y:S01]  /*5bf0*/  DFMA R128, R36, R66, R128 ;  /* 0x000000422480722b */ /* 0x000fe20000000080 */
[----:B------:R-:W-:Y:S01]  /*5c00*/  LDS.128 R48, [R3+UR5+0x3f0] ;  /* 0x0003f00503307984 */ /* 0x000fe20008000c00 */
[----:B------:R-:W-:Y:S02]  /*5c10*/  DFMA R166, R66, R38, R166 ;  /* 0x0000002642a6722b */ /* 0x000fe400000000a6 */
[C---:B-1----:R-:W-:Y:S01]  /*5c20*/  DFMA R160, R100.reuse, R52, R160 ;  /* 0x0000003464a0722b */ /* 0x042fe200000000a0 */
[----:B------:R-:W1:Y:S01]  /*5c30*/  LDS.128 R36, [R3+UR5+0x2f0] ;  /* 0x0002f00503247984 */ /* 0x000e620008000c00 */
[C---:B------:R-:W-:Y:S01]  /*5c40*/  DFMA R134, R100.reuse, R54, R134 ;  /* 0x000000366486722b */ /* 0x040fe20000000086 */
[----:B------:R-:W4:Y:S01]  /*5c50*/  LDCU UR5, c[0x0][0x388] ;  /* 0x00007100ff0577ac */ /* 0x000f220008000800 */
[----:B------:R-:W-:-:S02]  /*5c60*/  DFMA R124, R100, R56, R124 ;  /* 0x00000038647c722b */ /* 0x000fc4000000007c */
[C---:B------:R-:W-:Y:S02]  /*5c70*/  DFMA R156, R100.reuse, R58, R156 ;  /* 0x0000003a649c722b */ /* 0x040fe4000000009c */
[C---:B--2---:R-:W-:Y:S02]  /*5c80*/  DFMA R180, R100.reuse, R68, R180 ;  /* 0x0000004464b4722b */ /* 0x044fe400000000b4 */
[C---:B------:R-:W-:Y:S02]  /*5c90*/  DFMA R110, R100.reuse, R70, R186 ;  /* 0x00000046646e722b */ /* 0x040fe400000000ba */
[C---:B------:R-:W-:Y:S02]  /*5ca0*/  DFMA R66, R100.reuse, R88, R194 ;  /* 0x000000586442722b */ /* 0x040fe400000000c2 */
[----:B------:R-:W-:Y:S02]  /*5cb0*/  DFMA R108, R100, R90, R108 ;  /* 0x0000005a646c722b */ /* 0x000fe4000000006c */
[----:B---3--:R-:W-:-:S02]  /*5cc0*/  DFMA R188, R20, R52, R158 ;  /* 0x0000003414bc722b */ /* 0x008fc4000000009e */
[C---:B------:R-:W-:Y:S02]  /*5cd0*/  DFMA R154, R20.reuse, R54, R154 ;  /* 0x00000036149a722b */ /* 0x040fe4000000009a */
[C---:B------:R-:W-:Y:S01]  /*5ce0*/  DFMA R172, R20.reuse, R56, R172 ;  /* 0x0000003814ac722b */ /* 0x040fe200000000ac */
[----:B----4-:R-:W-:Y:S01]  /*5cf0*/  UISETP.GE.AND UP0, UPT, UR4, UR5, UPT ;  /* 0x000000050400728c */ /* 0x010fe2000bf06270 */
        /* <DEDUP_REMOVED lines=19> */
[----:B------:R-:W-:Y:S02]  /*5e30*/  DFMA R118, R8, R88, R86 ;  /* 0x000000580876722b */ /* 0x000fe40000000056 */
[-C--:B------:R-:W-:Y:S02]  /*5e40*/  DFMA R32, R32, R90.reuse, R190 ;  /* 0x0000005a2020722b */ /* 0x080fe400000000be */
[----:B------:R-:W-:Y:S02]  /*5e50*/  DFMA R8, R8, R90, R94 ;  /* 0x0000005a0808722b */ /* 0x000fe4000000005e */
[----:B-----5:R-:W-:-:S02]  /*5e60*/  DFMA R196, R24, R52, R16 ;  /* 0x0000003418c4722b */ /* 0x020fc40000000010 */
[C---:B------:R-:W-:Y:S02]  /*5e70*/  DFMA R86, R24.reuse, R58, R132 ;  /* 0x0000003a1856722b */ /* 0x040fe40000000084 */
[C---:B------:R-:W-:Y:S02]  /*5e80*/  DFMA R96, R24.reuse, R54, R152 ;  /* 0x000000361860722b */ /* 0x040fe40000000098 */
[C---:B------:R-:W-:Y:S02]  /*5e90*/  DFMA R94, R24.reuse, R56, R148 ;  /* 0x00000038185e722b */ /* 0x040fe40000000094 */
[C---:B------:R-:W-:Y:S02]  /*5ea0*/  DFMA R170, R24.reuse, R68, R170 ;  /* 0x0000004418aa722b */ /* 0x040fe400000000aa */
[C---:B------:R-:W-:Y:S02]  /*5eb0*/  DFMA R132, R24.reuse, R70, R82 ;  /* 0x000000461884722b */ /* 0x040fe40000000052 */
[----:B------:R-:W-:-:S02]  /*5ec0*/  DFMA R16, R24, R88, R80 ;  /* 0x000000581810722b */ /* 0x000fc40000000050 */
[----:B-1----:R-:W-:Y:S02]  /*5ed0*/  DFMA R190, R36, R56, R168 ;  /* 0x0000003824be722b */ /* 0x002fe400000000a8 */
[----:B------:R-:W-:Y:S02]  /*5ee0*/  DFMA R24, R24, R90, R14 ;  /* 0x0000005a1818722b */ /* 0x000fe4000000000e */
[C---:B------:R-:W-:Y:S02]  /*5ef0*/  DFMA R82, R36.reuse, R52, R12 ;  /* 0x000000342452722b */ /* 0x040fe4000000000c */
[C---:B------:R-:W-:Y:S01]  /*5f00*/  DFMA R92, R36.reuse, R54, R92 ;  /* 0x00000036245c722b */ /* 0x040fe2000000005c */
[----:B------:R-:W1:Y:S01]  /*5f10*/  LDS.128 R12, [R60+UR7+0x1e10] ;  /* 0x001e10073c0c7984 */ /* 0x000e620008000c00 */
[C---:B------:R-:W-:Y:S02]  /*5f20*/  DFMA R126, R36.reuse, R58, R126 ;  /* 0x0000003a247e722b */ /* 0x040fe4000000007e */
[----:B------:R-:W-:-:S02]  /*5f30*/  DFMA R186, R36, R68, R114 ;  /* 0x0000004424ba722b */ /* 0x000fc40000000072 */
[C---:B------:R-:W-:Y:S02]  /*5f40*/  DFMA R182, R36.reuse, R70, R76 ;  /* 0x0000004624b6722b */ /* 0x040fe4000000004c */
[C---:B------:R-:W-:Y:S02]  /*5f50*/  DFMA R152, R36.reuse, R88, R6 ;  /* 0x000000582498722b */ /* 0x040fe40000000006 */
[----:B------:R-:W-:Y:S02]  /*5f60*/  DFMA R168, R36, R90, R62 ;  /* 0x0000005a24a8722b */ /* 0x000fe4000000003e */
[C---:B------:R-:W-:Y:S01]  /*5f70*/  DFMA R36, R44.reuse, R52, R4 ;  /* 0x000000342c24722b */ /* 0x040fe20000000004 */
[----:B------:R-:W2:Y:S01]  /*5f80*/  LDS.128 R4, [R60+UR7+0x1e20] ;  /* 0x001e20073c047984 */ /* 0x000ea20008000c00 */
[----:B------:R-:W-:Y:S02]  /*5f90*/  DFMA R194, R44, R56, R98 ;  /* 0x000000382cc2722b */ /* 0x000fe40000000062 */
[----:B------:R-:W-:Y:S01]  /*5fa0*/  DFMA R52, R48, R52, R28 ;  /* 0x000000343034722b */ /* 0x000fe2000000001c */
[----:B------:R-:W3:Y:S01]  /*5fb0*/  LDS.128 R60, [R60+UR7+0x1e30] ;  /* 0x001e30073c3c7984 */ /* 0x000ee20008000c00 */
[----:B------:R-:W-:-:S02]  /*5fc0*/  DFMA R192, R44, R58, R130 ;  /* 0x0000003a2cc0722b */ /* 0x000fc40000000082 */
[C---:B------:R-:W-:Y:S02]  /*5fd0*/  DFMA R120, R44.reuse, R70, R120 ;  /* 0x000000462c78722b */ /* 0x040fe40000000078 */
[----:B------:R-:W-:Y:S02]  /*5fe0*/  DFMA R98, R44, R88, R78 ;  /* 0x000000582c62722b */ /* 0x000fe4000000004e */
[C---:B------:R-:W-:Y:S02]  /*5ff0*/  DFMA R56, R48.reuse, R56, R104 ;  /* 0x000000383038722b */ /* 0x040fe40000000068 */
[----:B------:R-:W-:Y:S02]  /*6000*/  DFMA R198, R48, R58, R116 ;  /* 0x0000003a30c6722b */ /* 0x000fe40000000074 */
        /* <DEDUP_REMOVED lines=8> */
[C---:B0-----:R-:W-:Y:S02]  /*6090*/  DFMA R44, R72.reuse, R10, R20 ;  /* 0x0000000a482c722b */ /* 0x041fe40000000014 */
[----:B------:R-:W-:Y:S02]  /*60a0*/  DFMA R48, R72, R38, R82 ;  /* 0x000000264830722b */ /* 0x000fe40000000052 */
[----:B-1----:R-:W-:Y:S02]  /*60b0*/  DFMA R130, R10, R14, R164 ;  /* 0x0000000e0a82722b */ /* 0x002fe400000000a4 */
[----:B------:R-:W-:Y:S02]  /*60c0*/  DFMA R20, R72, R50, R52 ;  /* 0x000000324814722b */ /* 0x000fe40000000034 */
[-C--:B------:R-:W-:Y:S02]  /*60d0*/  DFMA R40, R22, R74.reuse, R154 ;  /* 0x0000004a1628722b */ /* 0x080fe4000000009a */
[----:B------:R-:W-:-:S02]  /*60e0*/  DFMA R82, R26, R74, R96 ;  /* 0x0000004a1a52722b */ /* 0x000fc40000000060 */
[C---:B------:R-:W-:Y:S02]  /*60f0*/  DFMA R90, R12.reuse, R22, R172 ;  /* 0x000000160c5a722b */ /* 0x040fe400000000ac */
[C---:B------:R-:W-:Y:S02]  /*6100*/  DFMA R148, R12.reuse, R34, R100 ;  /* 0x000000220c94722b */ /* 0x040fe40000000064 */
[----:B------:R-:W-:Y:S02]  /*6110*/  DFMA R114, R12, R26, R94 ;  /* 0x0000001a0c72722b */ /* 0x000fe4000000005e */
[-C--:B------:R-:W-:Y:S02]  /*6120*/  DFMA R88, R102, R14.reuse, R156 ;  /* 0x0000000e6658722b */ /* 0x080fe4000000009c */
[-C--:B------:R-:W-:Y:S02]  /*6130*/  DFMA R150, R34, R14.reuse, R146 ;  /* 0x0000000e2296722b */ /* 0x080fe40000000092 */
[----:B------:R-:W-:-:S02]  /*6140*/  DFMA R116, R26, R14, R86 ;  /* 0x0000000e1a74722b */ /* 0x000fc40000000056 */
[----:B--2---:R-:W-:Y:S02]  /*6150*/  DFMA R164, R22, R6, R42 ;  /* 0x0000000616a4722b */ /* 0x004fe4000000002a */
[----:B------:R-:W-:Y:S02]  /*6160*/  DFMA R54, R72, R46, R36 ;  /* 0x0000002e4836722b */ /* 0x000fe40000000024 */
[----:B------:R-:W-:Y:S02]  /*6170*/  DFMA R92, R38, R74, R92 ;  /* 0x0000004a265c722b */ /* 0x000fe4000000005c */
[C---:B------:R-:W-:Y:S02]  /*6180*/  DFMA R104, R12.reuse, R102, R124 ;  /* 0x000000660c68722b */ /* 0x040fe4000000007c */
[C---:B------:R-:W-:Y:S02]  /*6190*/  DFMA R94, R12.reuse, R38, R190 ;  /* 0x000000260c5e722b */ /* 0x040fe400000000be */
[----:B------:R-:W-:-:S02]  /*61a0*/  DFMA R78, R12, R46, R194 ;  /* 0x0000002e0c4e722b */ /* 0x000fc400000000c2 */
[----:B------:R-:W-:Y:S02]  /*61b0*/  DFMA R52, R12, R50, R56 ;  /* 0x000000320c34722b */ /* 0x000fe40000000038 */
[-C--:B------:R-:W-:Y:S02]  /*61c0*/  DFMA R144, R22, R14.reuse, R176 ;  /* 0x0000000e1690722b */ /* 0x080fe400000000b0 */
[-C--:B------:R-:W-:Y:S02]  /*61d0*/  DFMA R126, R38, R14.reuse, R126 ;  /* 0x0000000e267e722b */ /* 0x080fe4000000007e */
[----:B------:R-:W-:Y:S02]  /*61e0*/  DFMA R86, R46, R14, R192 ;  /* 0x0000000e2e56722b */ /* 0x000fe400000000c0 */
[C---:B------:R-:W-:Y:S02]  /*61f0*/  DFMA R146, R4.reuse, R22, R84 ;  /* 0x000000160492722b */ /* 0x040fe40000000054 */
[----:B------:R-:W-:-:S02]  /*6200*/  DFMA R140, R4, R102, R180 ;  /* 0x00000066048c722b */ /* 0x000fc400000000b4 */
[C---:B------:R-:W-:Y:S02]  /*6210*/  DFMA R156, R4.reuse, R10, R174 ;  /* 0x0000000a049c722b */ /* 0x040fe400000000ae */
[C---:B------:R-:W-:Y:S02]  /*6220*/  DFMA R96, R4.reuse, R26, R170 ;  /* 0x0000001a0460722b */ /* 0x040fe400000000aa */
[----:B------:R-:W-:Y:S02]  /*6230*/  DFMA R100, R4, R38, R186 ;  /* 0x000000260464722b */ /* 0x000fe400000000ba */
[-C--:B------:R-:W-:Y:S02]  /*6240*/  DFMA R42, R102, R6.reuse, R110 ;  /* 0x00000006662a722b */ /* 0x080fe4000000006e */
[----:B------:R-:W-:Y:S02]  /*6250*/  DFMA R128, R38, R6, R182 ;  /* 0x000000062680722b */ /* 0x000fe400000000b6 */
[----:B---3--:R-:W-:-:S02]  /*6260*/  DFMA R152, R60, R38, R152 ;  /* 0x000000263c98722b */ /* 0x008fc40000000098 */
[----:B------:R-:W-:Y:S02]  /*6270*/  DFMA R172, R38, R62, R168 ;  /* 0x0000003e26ac722b */ /* 0x000fe400000000a8 */
[----:B------:R-:W-:Y:S02]  /*6280*/  DFMA R154, R60, R46, R98 ;  /* 0x0000002e3c9a722b */ /* 0x000fe40000000062 */
        /* <DEDUP_REMOVED lines=8> */
[----:B------:R-:W-:Y:S02]  /*6310*/  DFMA R36, R50, R74, R64 ;  /* 0x0000004a3224722b */ /* 0x000fe40000000040 */
[----:B------:R-:W-:-:S02]  /*6320*/  DFMA R112, R12, R10, R112 ;  /* 0x0000000a0c70722b */ /* 0x000fc40000000070 */
[----:B------:R-:W-:Y:S02]  /*6330*/  DFMA R56, R50, R14, R198 ;  /* 0x0000000e3238722b */ /* 0x000fe400000000c6 */
[C---:B------:R-:W-:Y:S02]  /*6340*/  DFMA R178, R4.reuse, R34, R178 ;  /* 0x0000002204b2722b */ /* 0x040fe400000000b2 */
[C---:B------:R-:W-:Y:S02]  /*6350*/  DFMA R122, R4.reuse, R46, R122 ;  /* 0x0000002e047a722b */ /* 0x040fe4000000007a */
[----:B------:R-:W-:Y:S02]  /*6360*/  DFMA R58, R4, R50, R58 ;  /* 0x00000032043a722b */ /* 0x000fe4000000003a */
[-C--:B------:R-:W-:Y:S02]  /*6370*/  DFMA R110, R34, R6.reuse, R142 ;  /* 0x00000006226e722b */ /* 0x080fe4000000008e */
[----:B------:R-:W-:-:S02]  /*6380*/  DFMA R158, R10, R6, R158 ;  /* 0x000000060a9e722b */ /* 0x000fc4000000009e */
[-C--:B------:R-:W-:Y:S02]  /*6390*/  DFMA R124, R26, R6.reuse, R132 ;  /* 0x000000061a7c722b */ /* 0x080fe40000000084 */
[-C--:B------:R-:W-:Y:S02]  /*63a0*/  DFMA R120, R46, R6.reuse, R120 ;  /* 0x000000062e78722b */ /* 0x080fe40000000078 */
[----:B------:R-:W-:Y:S02]  /*63b0*/  DFMA R84, R50, R6, R70 ;  /* 0x000000063254722b */ /* 0x000fe40000000046 */
        /* <DEDUP_REMOVED lines=8> */
[----:B------:R-:W-:-:S02]  /*6440*/  DFMA R176, R60, R26, R16 ;  /* 0x0000001a3cb0722b */ /* 0x000fc40000000010 */
[-C--:B------:R-:W-:Y:S02]  /*6450*/  DFMA R190, R26, R62.reuse, R24 ;  /* 0x0000003e1abe722b */ /* 0x080fe40000000018 */
[----:B------:R-:W-:Y:S02]  /*6460*/  DFMA R168, R46, R62, R184 ;  /* 0x0000003e2ea8722b */ /* 0x000fe400000000b8 */
[----:B------:R-:W-:Y:S02]  /*6470*/  DFMA R38, R60, R50, R28 ;  /* 0x000000323c26722b */ /* 0x000fe4000000001c */
[----:B------:R-:W-:Y:S01]  /*6480*/  DFMA R98, R50, R62, R166 ;  /* 0x0000003e3262722b */ /* 0x000fe200000000a6 */
[----:B------:R-:W-:Y:S06]  /*6490*/  BAR.SYNC.DEFER_BLOCKING 0x0 ;  /* 0x0000000000007b1d */ /* 0x000fec0000010000 */
[----:B------:R-:W-:Y:S05]  /*64a0*/  BRA.U !UP0, `(.L_x_11) ;  /* 0xffffffa108587547 */ /* 0x000fea000b83ffff */
.L_x_0:
[----:B------:R-:W1:Y:S01]  /*64b0*/  S2R R3, SR_CTAID.Y ;  /* 0x0000000000037919 */ /* 0x000e620000002600 */
[----:B------:R-:W3:Y:S01]  /*64c0*/  LDC R11, c[0x0][0x380] ;  /* 0x0000e000ff0b7b82 */ /* 0x000ee20000000800 */
[C---:B------:R-:W-:Y:S01]  /*64d0*/  IMAD.SHL.U32 R4, R0.reuse, 0x8, RZ ;  /* 0x0000000800047824 */ /* 0x040fe200078e00ff */
[----:B------:R-:W-:Y:S01]  /*64e0*/  LOP3.LUT R2, R0, 0x3f8, RZ, 0xc0, !PT ;  /* 0x000003f800027812 */ /* 0x000fe200078ec0ff */
[----:B------:R-:W4:Y:S01]  /*64f0*/  S2R R5, SR_CTAID.X ;  /* 0x0000000000057919 */ /* 0x000f220000002500 */
[----:B------:R-:W5:Y:S01]  /*6500*/  LDCU.64 UR6, c[0x0][0x3b0] ;  /* 0x00007600ff0677ac */ /* 0x000f620008000a00 */
[----:B------:R-:W-:Y:S01]  /*6510*/  BSSY.RECONVERGENT B0, `(.L_x_12) ;  /* 0x000009f000007945 */ /* 0x000fe20003800200 */
[----:B------:R-:W-:Y:S02]  /*6520*/  LOP3.LUT R10, R4, 0x38, RZ, 0xc0, !PT ;  /* 0x00000038040a7812 */ /* 0x000fe400078ec0ff */
[----:B---3--:R-:W-:Y:S01]  /*6530*/  SHF.R.S32.HI R15, RZ, 0x1f, R11 ;  /* 0x0000001fff0f7819 */ /* 0x008fe2000001140b */
[----:B-1----:R-:W-:-:S02]  /*6540*/  IMAD R2, R3, 0x40, R2 ;  /* 0x0000004003027824 */ /* 0x002fc400078e0202 */
[----:B------:R-:W-:Y:S02]  /*6550*/  IMAD.MOV.U32 R3, RZ, RZ, RZ ;  /* 0x000000ffff037224 */ /* 0x000fe400078e00ff */
[----:B----4-:R-:W-:Y:S01]  /*6560*/  IMAD R10, R5, 0x40, R10 ;  /* 0x00000040050a7824 */ /* 0x010fe200078e020a */
[CC--:B------:R-:W-:Y:S01]  /*6570*/  ISETP.GE.AND P2, PT, R2.reuse, R11.reuse, PT ;  /* 0x0000000b0200720c */ /* 0x0c0fe20003f46270 */
[----:B------:R-:W-:Y:S02]  /*6580*/  VIADD R4, R2, 0x1 ;  /* 0x0000000102047836 */ /* 0x000fe40000000000 */
[C---:B------:R-:W-:Y:S02]  /*6590*/  VIADD R12, R10.reuse, 0x2 ;  /* 0x000000020a0c7836 */ /* 0x040fe40000000000 */
[----:B------:R-:W-:Y:S01]  /*65a0*/  VIADD R13, R10, 0x6 ;  /* 0x000000060a0d7836 */ /* 0x000fe20000000000 */
[----:B------:R-:W-:Y:S01]  /*65b0*/  ISETP.GE.AND P0, PT, R4, R11, PT ;  /* 0x0000000b0400720c */ /* 0x000fe20003f06270 */
[----:B------:R-:W-:-:S02]  /*65c0*/  VIADD R14, R10, 0x1 ;  /* 0x000000010a0e7836 */ /* 0x000fc40000000000 */
[----:B------:R-:W-:Y:S02]  /*65d0*/  VIADD R6, R2, 0x2 ;  /* 0x0000000202067836 */ /* 0x000fe40000000000 */
[----:B------:R-:W-:-:S03]  /*65e0*/  IMAD.WIDE.U32 R16, R12, R11, R2 ;  /* 0x0000000b0c107225 */ /* 0x000fc600078e0002 */
[-C--:B------:R-:W-:Y:S01]  /*65f0*/  ISETP.GE.AND P1, PT, R6, R11.reuse, PT ;  /* 0x0000000b0600720c */ /* 0x080fe20003f26270 */
[----:B------:R-:W-:Y:S01]  /*6600*/  IMAD.WIDE.U32 R18, R13, R11, R2 ;  /* 0x0000000b0d127225 */ /* 0x000fe200078e0002 */
[----:B-----5:R-:W-:-:S03]  /*6610*/  LEA R4, P3, R16, UR6, 0x3 ;  /* 0x0000000610047c11 */ /* 0x020fc6000f8618ff */
[----:B------:R-:W-:Y:S01]  /*6620*/  IMAD.WIDE.U32 R22, R14, R11, R2 ;  /* 0x0000000b0e167225 */ /* 0x000fe200078e0002 */
[----:B------:R-:W-:-:S03]  /*6630*/  LEA R6, P4, R18, UR6, 0x3 ;  /* 0x0000000612067c11 */ /* 0x000fc6000f8818ff */
[-C--:B------:R-:W-:Y:S01]  /*6640*/  IMAD R5, R12, R15.reuse, R17 ;  /* 0x0000000f0c057224 */ /* 0x080fe200078e0211 */
[----:B------:R-:W-:Y:S01]  /*6650*/  LEA R8, P5, R22, UR6, 0x3 ;  /* 0x0000000616087c11 */ /* 0x000fe2000f8a18ff */
[-C--:B------:R-:W-:Y:S02]  /*6660*/  IMAD R7, R13, R15.reuse, R19 ;  /* 0x0000000f0d077224 */ /* 0x080fe400078e0213 */
[----:B------:R-:W-:Y:S01]  /*6670*/  IMAD R9, R14, R15, R23 ;  /* 0x0000000f0e097224 */ /* 0x000fe200078e0217 */
[----:B------:R-:W-:Y:S02]  /*6680*/  LEA.HI.X R5, R16, UR7, R5, 0x3, P3 ;  /* 0x0000000710057c11 */ /* 0x000fe400098f1c05 */
[----:B------:R-:W-:Y:S02]  /*6690*/  LEA.HI.X R7, R18, UR7, R7, 0x3, P4 ;  /* 0x0000000712077c11 */ /* 0x000fe4000a0f1c07 */
[----:B------:R-:W-:Y:S01]  /*66a0*/  LEA.HI.X R9, R22, UR7, R9, 0x3, P5 ;  /* 0x0000000716097c11 */ /* 0x000fe2000a8f1c09 */
[----:B------:R-:W-:Y:S06]  /*66b0*/  @P2 BRA `(.L_x_13) ;  /* 0x0000000800102947 */ /* 0x000fec0003800000 */
[----:B------:R-:W1:Y:S01]  /*66c0*/  S2R R17, SR_CTAID.X ;  /* 0x0000000000117919 */ /* 0x000e620000002500 */
[----:B--2---:R-:W2:Y:S01]  /*66d0*/  LDCU UR4, c[0x0][0x384] ;  /* 0x00007080ff0477ac */ /* 0x004ea20008000800 */
[----:B------:R-:W-:-:S05]  /*66e0*/  IMAD.SHL.U32 R16, R0, 0x8, RZ ;  /* 0x0000000800107824 */ /* 0x000fca00078e00ff */
[----:B------:R-:W-:-:S05]  /*66f0*/  LOP3.LUT R16, R16, 0x38, RZ, 0xc0, !PT ;  /* 0x0000003810107812 */ /* 0x000fca00078ec0ff */
[----:B-1----:R-:W-:-:S05]  /*6700*/  IMAD R16, R17, 0x40, R16 ;  /* 0x0000004011107824 */ /* 0x002fca00078e0210 */
[----:B--2---:R-:W-:-:S13]  /*6710*/  ISETP.GE.AND P2, PT, R16, UR4, PT ;  /* 0x0000000410007c0c */ /* 0x004fda000bf46270 */
[----:B------:R-:W1:Y:S01]  /*6720*/  @!P2 LDC.64 R18, c[0x0][0x3b0] ;  /* 0x0000ec00ff12ab82 */ /* 0x000e620000000a00 */
[----:B------:R-:W-:Y:S01]  /*6730*/  @!P2 IMAD.MOV.U32 R22, RZ, RZ, R2 ;  /* 0x000000ffff16a224 */ /* 0x000fe200078e0002 */
[----:B------:R-:W-:Y:S01]  /*6740*/  @!P2 SHF.R.S32.HI R17, RZ, 0x1f, R11 ;  /* 0x0000001fff11a819 */ /* 0x000fe2000001140b */
[----:B------:R-:W-:Y:S02]  /*6750*/  @!P2 IMAD.MOV.U32 R23, RZ, RZ, RZ ;  /* 0x000000ffff17a224 */ /* 0x000fe400078e00ff */
[----:B------:R-:W-:-:S03]  /*6760*/  @!P2 IMAD.WIDE.U32 R22, R16, R11, R22 ;  /* 0x0000000b1016a225 */ /* 0x000fc600078e0016 */
[----:B------:R-:W2:Y:S01]  /*6770*/  @!P2 LDC.64 R24, c[0x0][0x3a8] ;  /* 0x0000ea00ff18ab82 */ /* 0x000ea20000000a00 */
[----:B------:R-:W-:-:S07]  /*6780*/  @!P2 IMAD R17, R16, R17, R23 ;  /* 0x000000111011a224 */ /* 0x000fce00078e0217 */
[----:B------:R-:W3:Y:S01]  /*6790*/  @!P2 LDC.64 R28, c[0x0][0x390] ;  /* 0x0000e400ff1cab82 */ /* 0x000ee20000000a00 */
[----:B-1----:R-:W-:-:S04]  /*67a0*/  @!P2 LEA R18, P3, R22, R18, 0x3 ;  /* 0x000000121612a211 */ /* 0x002fc800078618ff */
[----:B------:R-:W-:-:S05]  /*67b0*/  @!P2 LEA.HI.X R19, R22, R19, R17, 0x3, P3 ;  /* 0x000000131613a211 */ /* 0x000fca00018f1c11 */
[----:B0-----:R-:W2:Y:S01]  /*67c0*/  @!P2 LDG.E.64 R22, desc[UR8][R18.64] ;  /* 0x000000081216a981 */ /* 0x001ea2000c1e1b00 */
[----:B------:R-:W-:-:S05]  /*67d0*/  VIADD R17, R16, 0x1 ;  /* 0x0000000110117836 */ /* 0x000fca0000000000 */
[----:B------:R-:W-:-:S13]  /*67e0*/  ISETP.GE.AND P3, PT, R17, UR4, PT ;  /* 0x0000000411007c0c */ /* 0x000fda000bf66270 */
[----:B------:R-:W0:Y:S01]  /*67f0*/  @!P3 LDC.64 R30, c[0x0][0x3b0] ;  /* 0x0000ec00ff1ebb82 */ /* 0x000e220000000a00 */
[----:B------:R-:W-:Y:S02]  /*6800*/  @!P3 IMAD.MOV.U32 R26, RZ, RZ, R2 ;  /* 0x000000ffff1ab224 */ /* 0x000fe400078e0002 */
[----:B------:R-:W-:Y:S02]  /*6810*/  @!P3 IMAD.MOV.U32 R27, RZ, RZ, RZ ;  /* 0x000000ffff1bb224 */ /* 0x000fe400078e00ff */
[----:B------:R-:W-:Y:S01]  /*6820*/  @!P3 IMAD.WIDE.U32 R26, R17, R11, R26 ;  /* 0x0000000b111ab225 */ /* 0x000fe200078e001a */
[----:B--2---:R-:W-:Y:S01]  /*6830*/  @!P2 DMUL R22, R22, R24 ;  /* 0x000000181616a228 */ /* 0x004fe20000000000 */
[----:B------:R-:W-:-:S05]  /*6840*/  @!P3 SHF.R.S32.HI R24, RZ, 0x1f, R11 ;  /* 0x0000001fff18b819 */ /* 0x000fca000001140b */
[----:B------:R-:W-:Y:S01]  /*6850*/  @!P3 IMAD R17, R17, R24, R27 ;  /* 0x000000181111b224 */ /* 0x000fe200078e021b */
[C---:B0-----:R-:W-:Y:S01]  /*6860*/  @!P3 LEA R24, P4, R26.reuse, R30, 0x3 ;  /* 0x0000001e1a18b211 */ /* 0x041fe200078818ff */
[----:B---3--:R-:W-:Y:S01]  /*6870*/  @!P2 DFMA R22, R188, R28, R22 ;  /* 0x0000001cbc16a22b */ /* 0x008fe20000000016 */
[----:B------:R-:W0:Y:S02]  /*6880*/  @!P3 LDC.64 R28, c[0x0][0x3a8] ;  /* 0x0000ea00ff1cbb82 */ /* 0x000e240000000a00 */
[----:B------:R-:W-:-:S04]  /*6890*/  @!P3 LEA.HI.X R25, R26, R31, R17, 0x3, P4 ;  /* 0x0000001f1a19b211 */ /* 0x000fc800020f1c11 */
[----:B------:R1:W-:Y:S02]  /*68a0*/  @!P2 STG.E.64 desc[UR8][R18.64], R22 ;  /* 0x000000161200a986 */ /* 0x0003e4000c101b08 */
[----:B------:R-:W2:Y:S02]  /*68b0*/  @!P3 LDC.64 R30, c[0x0][0x390] ;  /* 0x0000e400ff1ebb82 */ /* 0x000ea40000000a00 */
[----:B------:R-:W0:Y:S01]  /*68c0*/  @!P3 LDG.E.64 R26, desc[UR8][R24.64] ;  /* 0x00000008181ab981 */ /* 0x000e22000c1e1b00 */
[----:B------:R-:W-:-:S05]  /*68d0*/  VIADD R17, R16, 0x2 ;  /* 0x0000000210117836 */ /* 0x000fca0000000000 */
[----:B------:R-:W-:-:S13]  /*68e0*/  ISETP.GE.AND P2, PT, R17, UR4, PT ;  /* 0x0000000411007c0c */ /* 0x000fda000bf46270 */
[----:B------:R-:W1:Y:S01]  /*68f0*/  @!P2 LDC.64 R34, c[0x0][0x3b0] ;  /* 0x0000ec00ff22ab82 */ /* 0x000e620000000a00 */
[----:B------:R-:W-:Y:S01]  /*6900*/  @!P2 SHF.R.S32.HI R32, RZ, 0x1f, R11 ;  /* 0x0000001fff20a819 */ /* 0x000fe2000001140b */
[----:B0-----:R-:W-:Y:S01]  /*6910*/  @!P3 DMUL R26, R26, R28 ;  /* 0x0000001c1a1ab228 */ /* 0x001fe20000000000 */
[----:B------:R-:W-:Y:S02]  /*6920*/  @!P2 IMAD.MOV.U32 R28, RZ, RZ, R2 ;  /* 0x000000ffff1ca224 */ /* 0x000fe400078e0002 */
[----:B------:R-:W-:Y:S02]  /*6930*/  @!P2 IMAD.MOV.U32 R29, RZ, RZ, RZ ;  /* 0x000000ffff1da224 */ /* 0x000fe400078e00ff */
[----:B------:R-:W-:-:S03]  /*6940*/  @!P2 IMAD.WIDE.U32 R28, R17, R11, R28 ;  /* 0x0000000b111ca225 */ /* 0x000fc600078e001c */
[----:B--2---:R-:W-:Y:S01]  /*6950*/  @!P3 DFMA R26, R40, R30, R26 ;  /* 0x0000001e281ab22b */ /* 0x004fe2000000001a */
[----:B------:R-:W0:Y:S01]  /*6960*/  @!P2 LDC.64 R30, c[0x0][0x390] ;  /* 0x0000e400ff1eab82 */ /* 0x000e220000000a00 */
[----:B------:R-:W-:Y:S01]  /*6970*/  @!P2 IMAD R17, R17, R32, R29 ;  /* 0x000000201111a224 */ /* 0x000fe200078e021d */
[----:B-1----:R-:W-:-:S04]  /*6980*/  @!P2 LEA R18, P4, R28, R34, 0x3 ;  /* 0x000000221c12a211 */ /* 0x002fc800078818ff */
[----:B------:R1:W-:Y:S01]  /*6990*/  @!P3 STG.E.64 desc[UR8][R24.64], R26 ;  /* 0x0000001a1800b986 */ /* 0x0003e2000c101b08 */
[----:B------:R-:W-:Y:S02]  /*69a0*/  @!P2 LEA.HI.X R19, R28, R35, R17, 0x3, P4 ;  /* 0x000000231c13a211 */ /* 0x000fe400020f1c11 */
[----:B------:R-:W2:Y:S03]  /*69b0*/  @!P2 LDC.64 R28, c[0x0][0x3a8] ;  /* 0x0000ea00ff1cab82 */ /* 0x000ea60000000a00 */
[----:B------:R-:W2:Y:S01]  /*69c0*/  @!P2 LDG.E.64 R22, desc[UR8][R18.64] ;  /* 0x000000081216a981 */ /* 0x000ea2000c1e1b00 */
[----:B------:R-:W-:-:S05]  /*69d0*/  VIADD R17, R16, 0x3 ;  /* 0x0000000310117836 */ /* 0x000fca0000000000 */
[----:B------:R-:W-:-:S13]  /*69e0*/  ISETP.GE.AND P3, PT, R17, UR4, PT ;  /* 0x0000000411007c0c */ /* 0x000fda000bf66270 */
[----:B------:R-:W1:Y:S01]  /*69f0*/  @!P3 LDC.64 R34, c[0x0][0x3b0] ;  /* 0x0000ec00ff22bb82 */ /* 0x000e620000000a00 */
[----:B------:R-:W-:Y:S01]  /*6a00*/  @!P3 SHF.R.S32.HI R32, RZ, 0x1f, R11 ;  /* 0x0000001fff20b819 */ /* 0x000fe2000001140b */
[----:B--2---:R-:W-:Y:S01]  /*6a10*/  @!P2 DMUL R22, R22, R28 ;  /* 0x0000001c1616a228 */ /* 0x004fe20000000000 */
[----:B------:R-:W-:Y:S02]  /*6a20*/  @!P3 IMAD.MOV.U32 R28, RZ, RZ, R2 ;  /* 0x000000ffff1cb224 */ /* 0x000fe400078e0002 */
[----:B------:R-:W-:Y:S02]  /*6a30*/  @!P3 IMAD.MOV.U32 R29, RZ, RZ, RZ ;  /* 0x000000ffff1db224 */ /* 0x000fe400078e00ff */
[----:B------:R-:W-:-:S03]  /*6a40*/  @!P3 IMAD.WIDE.U32 R28, R17, R11, R28 ;  /* 0x0000000b111cb225 */ /* 0x000fc600078e001c */
[----:B0-----:R-:W-:Y:S01]  /*6a50*/  @!P2 DFMA R22, R90, R30, R22 ;  /* 0x0000001e5a16a22b */ /* 0x001fe20000000016 */
        /* <DEDUP_REMOVED lines=52> */
[----:B------:R-:W-:-:S05]  /*6da0*/  @!P2 LEA.HI.X R19, R28, R35, R17, 0x3, P4 ;  /* 0x000000231c13a211 */ /* 0x000fca00020f1c11 */
[----:B------:R-:W2:Y:S01]  /*6db0*/  @!P2 LDG.E.64 R22, desc[UR8][R18.64] ;  /* 0x000000081216a981 */ /* 0x000ea2000c1e1b00 */
[----:B------:R-:W-:Y:S02]  /*6dc0*/  VIADD R33, R16, 0x7 ;  /* 0x0000000710217836 */ /* 0x000fe40000000000 */
[----:B------:R-:W2:Y:S03]  /*6dd0*/  @!P2 LDC.64 R16, c[0x0][0x3a8] ;  /* 0x0000ea00ff10ab82 */ /* 0x000ea60000000a00 */
[----:B------:R-:W-:-:S13]  /*6de0*/  ISETP.GE.AND P3, PT, R33, UR4, PT ;  /* 0x0000000421007c0c */ /* 0x000fda000bf66270 */
[----:B------:R-:W3:Y:S01]  /*6df0*/  @!P3 LDC.64 R34, c[0x0][0x3b0] ;  /* 0x0000ec00ff22bb82 */ /* 0x000ee20000000a00 */
[----:B------:R-:W-:Y:S02]  /*6e00*/  @!P3 IMAD.MOV.U32 R28, RZ, RZ, R2 ;  /* 0x000000ffff1cb224 */ /* 0x000fe400078e0002 */
[----:B------:R-:W-:Y:S02]  /*6e10*/  @!P3 IMAD.MOV.U32 R29, RZ, RZ, RZ ;  /* 0x000000ffff1db224 */ /* 0x000fe400078e00ff */
[----:B------:R-:W-:-:S03]  /*6e20*/  @!P3 IMAD.WIDE.U32 R28, R33, R11, R28 ;  /* 0x0000000b211cb225 */ /* 0x000fc600078e001c */
[----:B-1----:R-:W1:Y:S01]  /*6e30*/  @!P3 LDC.64 R26, c[0x0][0x3a8] ;  /* 0x0000ea00ff1abb82 */ /* 0x002e620000000a00 */
[----:B--2---:R-:W-:Y:S01]  /*6e40*/  @!P2 DMUL R22, R22, R16 ;  /* 0x000000101616a228 */ /* 0x004fe20000000000 */
[----:B------:R-:W-:-:S05]  /*6e50*/  @!P3 SHF.R.S32.HI R16, RZ, 0x1f, R11 ;  /* 0x0000001fff10b819 */ /* 0x000fca000001140b */
[----:B------:R-:W-:Y:S01]  /*6e60*/  @!P3 IMAD R33, R33, R16, R29 ;  /* 0x000000102121b224 */ /* 0x000fe200078e021d */
[----:B---3--:R-:W-:Y:S01]  /*6e70*/  @!P3 LEA R16, P4, R28, R34, 0x3 ;  /* 0x000000221c10b211 */ /* 0x008fe200078818ff */
[----:B0-----:R-:W-:-:S03]  /*6e80*/  @!P2 DFMA R22, R170, R30, R22 ;  /* 0x0000001eaa16a22b */ /* 0x001fc60000000016 */
[----:B------:R-:W-:Y:S02]  /*6e90*/  @!P3 LEA.HI.X R17, R28, R35, R33, 0x3, P4 ;  /* 0x000000231c11b211 */ /* 0x000fe400020f1c21 */
[----:B------:R-:W0:Y:S02]  /*6ea0*/  @!P3 LDC.64 R28, c[0x0][0x390] ;  /* 0x0000e400ff1cbb82 */ /* 0x000e240000000a00 */
[----:B------:R3:W-:Y:S04]  /*6eb0*/  @!P2 STG.E.64 desc[UR8][R18.64], R22 ;  /* 0x000000161200a986 */ /* 0x0007e8000c101b08 */
[----:B------:R-:W1:Y:S02]  /*6ec0*/  @!P3 LDG.E.64 R24, desc[UR8][R16.64] ;  /* 0x000000081018b981 */ /* 0x000e64000c1e1b00 */
[----:B-1----:R-:W-:-:S08]  /*6ed0*/  @!P3 DMUL R24, R24, R26 ;  /* 0x0000001a1818b228 */ /* 0x002fd00000000000 */
[----:B0-----:R-:W-:-:S07]  /*6ee0*/  @!P3 DFMA R24, R194, R28, R24 ;  /* 0x0000001cc218b22b */ /* 0x001fce0000000018 */
[----:B------:R3:W-:Y:S04]  /*6ef0*/  @!P3 STG.E.64 desc[UR8][R16.64], R24 ;  /* 0x000000181000b986 */ /* 0x0007e8000c101b08 */
.L_x_13:
[----:B0-2---:R-:W-:Y:S05]  /*6f00*/  BSYNC.RECONVERGENT B0 ;  /* 0x0000000000007941 */ /* 0x005fea0003800200 */
.L_x_12:
[----:B------:R-:W-:Y:S04]  /*6f10*/  BSSY.RECONVERGENT B0, `(.L_x_14) ;  /* 0x0000086000007945 */ /* 0x000fe80003800200 */
[----:B------:R-:W-:Y:S05]  /*6f20*/  @P0 BRA `(.L_x_15) ;  /* 0x0000000800100947 */ /* 0x000fea0003800000 */
[----:B---3--:R-:W0:Y:S01]  /*6f30*/  S2R R17, SR_CTAID.X ;  /* 0x0000000000117919 */ /* 0x008e220000002500 */
[----:B------:R-:W1:Y:S01]  /*6f40*/  LDCU UR4, c[0x0][0x384] ;  /* 0x00007080ff0477ac */ /* 0x000e620008000800 */
[----:B------:R-:W-:-:S05]  /*6f50*/  IMAD.SHL.U32 R0, R0, 0x8, RZ ;  /* 0x0000000800007824 */ /* 0x000fca00078e00ff */
[----:B------:R-:W-:-:S05]  /*6f60*/  LOP3.LUT R0, R0, 0x38, RZ, 0xc0, !PT ;  /* 0x0000003800007812 */ /* 0x000fca00078ec0ff */
[----:B0-----:R-:W-:-:S05]  /*6f70*/  IMAD R0, R17, 0x40, R0 ;  /* 0x0000004011007824 */ /* 0x001fca00078e0200 */
[----:B-1----:R-:W-:-:S13]  /*6f80*/  ISETP.GE.AND P0, PT, R0, UR4, PT ;  /* 0x0000000400007c0c */ /* 0x002fda000bf06270 */
[----:B------:R-:W0:Y:S01]  /*6f90*/  @!P0 LDC.64 R22, c[0x0][0x3b0] ;  /* 0x0000ec00ff168b82 */ /* 0x000e220000000a00 */
[----:B------:R-:W-:Y:S01]  /*6fa0*/  @!P0 IMAD.MOV.U32 R16, RZ, RZ, R2 ;  /* 0x000000ffff108224 */ /* 0x000fe200078e0002 */
[----:B------:R-:W-:Y:S01]  /*6fb0*/  @!P0 SHF.R.S32.HI R19, RZ, 0x1f, R11 ;  /* 0x0000001fff138819 */ /* 0x000fe2000001140b */
[----:B------:R-:W-:Y:S02]  /*6fc0*/  @!P0 IMAD.MOV.U32 R17, RZ, RZ, RZ ;  /* 0x000000ffff118224 */ /* 0x000fe400078e00ff */
[----:B------:R-:W-:-:S03]  /*6fd0*/  @!P0 IMAD.WIDE.U32 R16, R0, R11, R16 ;  /* 0x0000000b00108225 */ /* 0x000fc600078e0010 */
[----:B------:R-:W1:Y:S01]  /*6fe0*/  @!P0 LDC.64 R24, c[0x0][0x390] ;  /* 0x0000e400ff188b82 */ /* 0x000e620000000a00 */
[----:B------:R-:W-:Y:S01]  /*6ff0*/  @!P0 IMAD R19, R0, R19, R17 ;  /* 0x0000001300138224 */ /* 0x000fe200078e0211 */
[----:B0-----:R-:W-:-:S04]  /*7000*/  @!P0 LEA R22, P2, R16, R22, 0x3 ;  /* 0x0000001610168211 */ /* 0x001fc800078418ff */
[----:B------:R-:W-:Y:S01]  /*7010*/  @!P0 LEA.HI.X R23, R16, R23, R19, 0x3, P2 ;  /* 0x0000001710178211 */ /* 0x000fe200010f1c13 */
[----:B------:R-:W-:Y:S01]  /*7020*/  VIADD R27, R0, 0x1 ;  /* 0x00000001001b7836 */ /* 0x000fe20000000000 */
[----:B------:R-:W0:Y:S03]  /*7030*/  @!P0 LDC.64 R18, c[0x0][0x3a8] ;  /* 0x0000ea00ff128b82 */ /* 0x000e260000000a00 */
[----:B------:R-:W0:Y:S01]  /*7040*/  @!P0 LDG.E.64 R16, desc[UR8][R22.64+0x8] ;  /* 0x0000080816108981 */ /* 0x000e22000c1e1b00 */
[----:B------:R-:W-:-:S13]  /*7050*/  ISETP.GE.AND P2, PT, R27, UR4, PT ;  /* 0x000000041b007c0c */ /* 0x000fda000bf46270 */
[----:B------:R-:W2:Y:S01]  /*7060*/  @!P2 LDC.64 R28, c[0x0][0x3b0] ;  /* 0x0000ec00ff1cab82 */ /* 0x000ea20000000a00 */
[----:B------:R-:W-:Y:S01]  /*7070*/  @!P2 SHF.R.S32.HI R26, RZ, 0x1f, R11 ;  /* 0x0000001fff1aa819 */ /* 0x000fe2000001140b */
[----:B------:R-:W-:Y:S01]  /*7080*/  VIADD R31, R0, 0x2 ;  /* 0x00000002001f7836 */ /* 0x000fe20000000000 */
[----:B0-----:R-:W-:Y:S01]  /*7090*/  @!P0 DMUL R16, R16, R18 ;  /* 0x0000001210108228 */ /* 0x001fe20000000000 */
[----:B------:R-:W-:Y:S02]  /*70a0*/  @!P2 IMAD.MOV.U32 R18, RZ, RZ, R2 ;  /* 0x000000ffff12a224 */ /* 0x000fe400078e0002 */
[----:B------:R-:W-:Y:S02]  /*70b0*/  @!P2 IMAD.MOV.U32 R19, RZ, RZ, RZ ;  /* 0x000000ffff13a224 */ /* 0x000fe400078e00ff */
[----:B------:R-:W-:-:S03]  /*70c0*/  @!P2 IMAD.WIDE.U32 R18, R27, R11, R18 ;  /* 0x0000000b1b12a225 */ /* 0x000fc600078e0012 */
[----:B-1----:R-:W-:Y:S01]  /*70d0*/  @!P0 DFMA R16, R160, R24, R16 ;  /* 0x00000018a010822b */ /* 0x002fe20000000010 */
[----:B------:R-:W0:Y:S01]  /*70e0*/  @!P2 LDC.64 R24, c[0x0][0x3a8] ;  /* 0x0000ea00ff18ab82 */ /* 0x000e220000000a00 */
[----:B------:R-:W-:Y:S01]  /*70f0*/  @!P2 IMAD R27, R27, R26, R19 ;  /* 0x0000001a1b1ba224 */ /* 0x000fe200078e0213 */
[----:B--2---:R-:W-:-:S04]  /*7100*/  @!P2 LEA R26, P3, R18, R28, 0x3 ;  /* 0x0000001c121aa211 */ /* 0x004fc800078618ff */
[----:B------:R1:W-:Y:S01]  /*7110*/  @!P0 STG.E.64 desc[UR8][R22.64+0x8], R16 ;  /* 0x0000081016008986 */ /* 0x0003e2000c101b08 */
[----:B------:R-:W-:Y:S02]  /*7120*/  @!P2 LEA.HI.X R27, R18, R29, R27, 0x3, P3 ;  /* 0x0000001d121ba211 */ /* 0x000fe400018f1c1b */
[C---:B------:R-:W-:Y:S01]  /*7130*/  ISETP.GE.AND P0, PT, R31.reuse, UR4, PT ;  /* 0x000000041f007c0c */ /* 0x040fe2000bf06270 */
[----:B------:R-:W2:Y:S02]  /*7140*/  @!P2 LDC.64 R28, c[0x0][0x390] ;  /* 0x0000e400ff1cab82 */ /* 0x000ea40000000a00 */
[----:B------:R-:W0:Y:S10]  /*7150*/  @!P2 LDG.E.64 R18, desc[UR8][R26.64+0x8] ;  /* 0x000008081a12a981 */ /* 0x000e34000c1e1b00 */
[----:B------:R-:W3:Y:S01]  /*7160*/  @!P0 LDC.64 R32, c[0x0][0x3b0] ;  /* 0x0000ec00ff208b82 */ /* 0x000ee20000000a00 */
[----:B-1----:R-:W-:Y:S01]  /*7170*/  @!P0 IMAD.MOV.U32 R16, RZ, RZ, R2 ;  /* 0x000000ffff108224 */ /* 0x002fe200078e0002 */
[----:B------:R-:W-:Y:S01]  /*7180*/  @!P0 SHF.R.S32.HI R30, RZ, 0x1f, R11 ;  /* 0x0000001fff1e8819 */ /* 0x000fe2000001140b */
[----:B------:R-:W-:Y:S01]  /*7190*/  @!P0 IMAD.MOV.U32 R17, RZ, RZ, RZ ;  /* 0x000000ffff118224 */ /* 0x000fe200078e00ff */
[----:B0-----:R-:W-:Y:S01]  /*71a0*/  @!P2 DMUL R18, R18, R24 ;  /* 0x000000181212a228 */ /* 0x001fe20000000000 */
[----:B------:R-:W-:-:S04]  /*71b0*/  @!P0 IMAD.WIDE.U32 R24, R31, R11, R16 ;  /* 0x0000000b1f188225 */ /* 0x000fc800078e0010 */
[----:B------:R-:W-:Y:S01]  /*71c0*/  @!P0 IMAD R30, R31, R30, R25 ;  /* 0x0000001e1f1e8224 */ /* 0x000fe200078e0219 */
[----:B---3--:R-:W-:Y:S02]  /*71d0*/  @!P0 LEA R22, P3, R24, R32, 0x3 ;  /* 0x0000002018168211 */ /* 0x008fe400078618ff */
[----:B--2---:R-:W-:Y:S01]  /*71e0*/  @!P2 DFMA R18, R134, R28, R18 ;  /* 0x0000001c8612a22b */ /* 0x004fe20000000012 */
[----:B------:R-:W-:Y:S01]  /*71f0*/  VIADD R31, R0, 0x3 ;  /* 0x00000003001f7836 */ /* 0x000fe20000000000 */
[----:B------:R-:W0:Y:S01]  /*7200*/  @!P0 LDC.64 R28, c[0x0][0x390] ;  /* 0x0000e400ff1c8b82 */ /* 0x000e220000000a00 */
[----:B------:R-:W-:-:S04]  /*7210*/  @!P0 LEA.HI.X R23, R24, R33, R30, 0x3, P3 ;  /* 0x0000002118178211 */ /* 0x000fc800018f1c1e */
[----:B------:R1:W-:Y:S03]  /*7220*/  @!P2 STG.E.64 desc[UR8][R26.64+0x8], R18 ;  /* 0x000008121a00a986 */ /* 0x0003e6000c101b08 */
[----:B------:R-:W2:Y:S01]  /*7230*/  @!P0 LDC.64 R24, c[0x0][0x3a8] ;  /* 0x0000ea00ff188b82 */ /* 0x000ea20000000a00 */
[----:B------:R-:W2:Y:S01]  /*7240*/  @!P0 LDG.E.64 R16, desc[UR8][R22.64+0x8] ;  /* 0x0000080816108981 */ /* 0x000ea2000c1e1b00 */
[----:B------:R-:W-:-:S13]  /*7250*/  ISETP.GE.AND P2, PT, R31, UR4, PT ;  /* 0x000000041f007c0c */ /* 0x000fda000bf46270 */
[----:B------:R-:W3:Y:S01]  /*7260*/  @!P2 LDC.64 R32, c[0x0][0x3b0] ;  /* 0x0000ec00ff20ab82 */ /* 0x000ee20000000a00 */
[----:B-1----:R-:W-:Y:S01]  /*7270*/  @!P2 IMAD.MOV.U32 R18, RZ, RZ, R2 ;  /* 0x000000ffff12a224 */ /* 0x002fe200078e0002 */
[----:B------:R-:W-:Y:S01]  /*7280*/  @!P2 SHF.R.S32.HI R30, RZ, 0x1f, R11 ;  /* 0x0000001fff1ea819 */ /* 0x000fe2000001140b */
[----:B------:R-:W-:Y:S01]  /*7290*/  @!P2 IMAD.MOV.U32 R19, RZ, RZ, RZ ;  /* 0x000000ffff13a224 */ /* 0x000fe200078e00ff */
[----:B--2---:R-:W-:Y:S01]  /*72a0*/  @!P0 DMUL R16, R16, R24 ;  /* 0x0000001810108228 */ /* 0x004fe20000000000 */
[----:B------:R-:W-:-:S04]  /*72b0*/  @!P2 IMAD.WIDE.U32 R24, R31, R11, R18 ;  /* 0x0000000b1f18a225 */ /* 0x000fc800078e0012 */
[----:B------:R-:W-:Y:S01]  /*72c0*/  @!P2 IMAD R30, R31, R30, R25 ;  /* 0x0000001e1f1ea224 */ /* 0x000fe200078e0219 */
[----:B---3--:R-:W-:Y:S02]  /*72d0*/  @!P2 LEA R26, P3, R24, R32, 0x3 ;  /* 0x00000020181aa211 */ /* 0x008fe400078618ff */
[----:B0-----:R-:W-:Y:S01]  /*72e0*/  @!P0 DFMA R16, R104, R28, R16 ;  /* 0x0000001c6810822b */ /* 0x001fe20000000010 */
        /* <DEDUP_REMOVED lines=62> */
[C---:B---3--:R-:W-:Y:S02]  /*76d0*/  @!P2 LEA R26, P3, R24.reuse, R32, 0x3 ;  /* 0x00000020181aa211 */ /* 0x048fe400078618ff */
[----:B0-----:R-:W-:Y:S01]  /*76e0*/  @!P0 DFMA R16, R192, R28, R16 ;  /* 0x0000001cc010822b */ /* 0x001fe20000000010 */
[----:B------:R-:W0:Y:S01]  /*76f0*/  @!P2 LDC.64 R28, c[0x0][0x390] ;  /* 0x0000e400ff1cab82 */ /* 0x000e220000000a00 */
[----:B------:R-:W-:-:S05]  /*7700*/  @!P2 LEA.HI.X R27, R24, R33, R0, 0x3, P3 ;  /* 0x00000021181ba211 */ /* 0x000fca00018f1c00 */
[----:B------:R1:W-:Y:S02]  /*7710*/  @!P0 STG.E.64 desc[UR8][R22.64+0x8], R16 ;  /* 0x0000081016008986 */ /* 0x0003e4000c101b08 */
[----:B------:R-:W2:Y:S02]  /*7720*/  @!P2 LDC.64 R24, c[0x0][0x3a8] ;  /* 0x0000ea00ff18ab82 */ /* 0x000ea40000000a00 */
[----:B------:R-:W2:Y:S02]  /*7730*/  @!P2 LDG.E.64 R18, desc[UR8][R26.64+0x8] ;  /* 0x000008081a12a981 */ /* 0x000ea4000c1e1b00 */
[----:B--2---:R-:W-:-:S08]  /*7740*/  @!P2 DMUL R18, R18, R24 ;  /* 0x000000181212a228 */ /* 0x004fd00000000000 */
[----:B0-----:R-:W-:-:S07]  /*7750*/  @!P2 DFMA R18, R108, R28, R18 ;  /* 0x0000001c6c12a22b */ /* 0x001fce0000000012 */
[----:B------:R1:W-:Y:S04]  /*7760*/  @!P2 STG.E.64 desc[UR8][R26.64+0x8], R18 ;  /* 0x000008121a00a986 */ /* 0x0003e8000c101b08 */
.L_x_15:
[----:B------:R-:W-:Y:S05]  /*7770*/  BSYNC.RECONVERGENT B0 ;  /* 0x0000000000007941 */ /* 0x000fea0003800200 */
.L_x_14:
[----:B------:R-:W-:Y:S04]  /*7780*/  BSSY.RECONVERGENT B0, `(.L_x_16) ;  /* 0x0000059000007945 */ /* 0x000fe80003800200 */
[----:B------:R-:W-:Y:S05]  /*7790*/  @P1 BRA `(.L_x_17) ;  /* 0x00000004005c1947 */ /* 0x000fea0003800000 */
[----:B------:R-:W0:Y:S01]  /*77a0*/  LDC R35, c[0x0][0x384] ;  /* 0x0000e100ff237b82 */ /* 0x000e220000000800 */
[----:B------:R-:W-:Y:S01]  /*77b0*/  BSSY.RECONVERGENT B1, `(.L_x_18) ;  /* 0x000000f000017945 */ /* 0x000fe20003800200 */
[-C--:B0-----:R-:W-:Y:S02]  /*77c0*/  ISETP.GE.AND P0, PT, R10, R35.reuse, PT ;  /* 0x000000230a00720c */ /* 0x081fe40003f06270 */
[-C--:B------:R-:W-:Y:S02]  /*77d0*/  ISETP.GE.AND P1, PT, R14, R35.reuse, PT ;  /* 0x000000230e00720c */ /* 0x080fe40003f26270 */
[----:B------:R-:W-:-:S09]  /*77e0*/  ISETP.GE.AND P2, PT, R12, R35, PT ;  /* 0x000000230c00720c */ /* 0x000fd20003f46270 */
[----:B------:R-:W-:Y:S05]  /*77f0*/  @P0 BRA `(.L_x_19) ;  /* 0x0000000000280947 */ /* 0x000fea0003800000 */
[C---:B-1-3--:R-:W-:Y:S01]  /*7800*/  IMAD.WIDE.U32 R16, R10.reuse, R11, R2 ;  /* 0x0000000b0a107225 */ /* 0x04afe200078e0002 */
[----:B------:R-:W0:Y:S03]  /*7810*/  LDCU.64 UR4, c[0x0][0x3a8] ;  /* 0x00007500ff0477ac */ /* 0x000e260008000a00 */
[----:B------:R-:W-:Y:S01]  /*7820*/  IMAD R17, R10, R15, R17 ;  /* 0x0000000f0a117224 */ /* 0x000fe200078e0211 */
[C---:B------:R-:W-:Y:S01]  /*7830*/  LEA R18, P0, R16.reuse, UR6, 0x3 ;  /* 0x0000000610127c11 */ /* 0x040fe2000f8018ff */
[----:B------:R-:W1:Y:S03]  /*7840*/  LDCU.64 UR10, c[0x0][0x390] ;  /* 0x00007200ff0a77ac */ /* 0x000e660008000a00 */
[----:B------:R-:W-:-:S05]  /*7850*/  LEA.HI.X R19, R16, UR7, R17, 0x3, P0 ;  /* 0x0000000710137c11 */ /* 0x000fca00080f1c11 */
[----:B------:R-:W0:Y:S02]  /*7860*/  LDG.E.64 R16, desc[UR8][R18.64+0x10] ;  /* 0x0000100812107981 */ /* 0x000e24000c1e1b00 */
[----:B0-----:R-:W-:-:S08]  /*7870*/  DMUL R16, R16, UR4 ;  /* 0x0000000410107c28 */ /* 0x001fd00008000000 */
[----:B-1----:R-:W-:-:S07]  /*7880*/  DFMA R16, R162, UR10, R16 ;  /* 0x0000000aa2107c2b */ /* 0x002fce0008000010 */
[----:B------:R0:W-:Y:S04]  /*7890*/  STG.E.64 desc[UR8][R18.64+0x10], R16 ;  /* 0x0000101012007986 */ /* 0x0001e8000c101b08 */
.L_x_19:
[----:B------:R-:W-:Y:S05]  /*78a0*/  BSYNC.RECONVERGENT B1 ;  /* 0x0000000000017941 */ /* 0x000fea0003800200 */
.L_x_18:
[----:B------:R-:W-:Y:S04]  /*78b0*/  BSSY.RECONVERGENT B1, `(.L_x_20) ;  /* 0x0000008000017945 */ /* 0x000fe80003800200 */
[----:B------:R-:W-:Y:S05]  /*78c0*/  @P1 BRA `(.L_x_21) ;  /* 0x0000000000181947 */ /* 0x000fea0003800000 */
[----:B01-3--:R-:W2:Y:S01]  /*78d0*/  LDG.E.64 R16, desc[UR8][R8.64+0x10] ;  /* 0x0000100808107981 */ /* 0x00bea2000c1e1b00 */
[----:B------:R-:W2:Y:S01]  /*78e0*/  LDCU.64 UR4, c[0x0][0x3a8] ;  /* 0x00007500ff0477ac */ /* 0x000ea20008000a00 */
[----:B------:R-:W0:Y:S01]  /*78f0*/  LDCU.64 UR10, c[0x0][0x390] ;  /* 0x00007200ff0a77ac */ /* 0x000e220008000a00 */
[----:B--2---:R-:W-:-:S08]  /*7900*/  DMUL R16, R16, UR4 ;  /* 0x0000000410107c28 */ /* 0x004fd00008000000 */
[----:B0-----:R-:W-:-:S07]  /*7910*/  DFMA R16, R136, UR10, R16 ;  /* 0x0000000a88107c2b */ /* 0x001fce0008000010 */
[----:B------:R2:W-:Y:S04]  /*7920*/  STG.E.64 desc[UR8][R8.64+0x10], R16 ;  /* 0x0000101008007986 */ /* 0x0005e8000c101b08 */
.L_x_21:
[----:B------:R-:W-:Y:S05]  /*7930*/  BSYNC.RECONVERGENT B1 ;  /* 0x0000000000017941 */ /* 0x000fea0003800200 */
.L_x_20:
[----:B0123--:R-:W2:Y:S01]  /*7940*/  @!P2 LDG.E.64 R16, desc[UR8][R4.64+0x10] ;  /* 0x000010080410a981 */ /* 0x00fea2000c1e1b00 */
[----:B------:R-:W2:Y:S01]  /*7950*/  @!P2 LDC.64 R18, c[0x0][0x3a8] ;  /* 0x0000ea00ff12ab82 */ /* 0x000ea20000000a00 */
[----:B------:R-:W-:-:S05]  /*7960*/  VIADD R0, R10, 0x3 ;  /* 0x000000030a007836 */ /* 0x000fca0000000000 */
[C---:B------:R-:W-:Y:S02]  /*7970*/  ISETP.GE.AND P0, PT, R0.reuse, R35, PT ;  /* 0x000000230000720c */ /* 0x040fe40003f06270 */
[----:B------:R-:W0:Y:S11]  /*7980*/  @!P2 LDC.64 R22, c[0x0][0x390] ;  /* 0x0000e400ff16ab82 */ /* 0x000e360000000a00 */
[----:B------:R-:W-:-:S03]  /*7990*/  @!P0 IMAD.WIDE.U32 R24, R0, R11, R2 ;  /* 0x0000000b00188225 */ /* 0x000fc600078e0002 */
[----:B------:R-:W-:Y:S01]  /*79a0*/  @!P0 LEA R26, P1, R24, UR6, 0x3 ;  /* 0x00000006181a8c11 */ /* 0x000fe2000f8218ff */
[----:B--2---:R-:W-:Y:S01]  /*79b0*/  @!P2 DMUL R16, R16, R18 ;  /* 0x000000121010a228 */ /* 0x004fe20000000000 */
[----:B------:R-:W-:-:S05]  /*79c0*/  @!P0 IMAD R19, R0, R15, R25 ;  /* 0x0000000f00138224 */ /* 0x000fca00078e0219 */
[----:B------:R-:W-:Y:S02]  /*79d0*/  @!P0 LEA.HI.X R27, R24, UR7, R19, 0x3, P1 ;  /* 0x00000007181b8c11 */ /* 0x000fe400088f1c13 */
[----:B0-----:R-:W-:Y:S01]  /*79e0*/  @!P2 DFMA R16, R148, R22, R16 ;  /* 0x000000169410a22b */ /* 0x001fe20000000010 */
[----:B------:R-:W-:Y:S01]  /*79f0*/  VIADD R0, R10, 0x4 ;  /* 0x000000040a007836 */ /* 0x000fe20000000000 */
[----:B------:R-:W0:Y:S05]  /*7a00*/  @!P0 LDC.64 R22, c[0x0][0x3a8] ;  /* 0x0000ea00ff168b82 */ /* 0x000e2a0000000a00 */
[----:B------:R1:W-:Y:S03]  /*7a10*/  @!P2 STG.E.64 desc[UR8][R4.64+0x10], R16 ;  /* 0x000010100400a986 */ /* 0x0003e6000c101b08 */
[----:B------:R-:W2:Y:S01]  /*7a20*/  @!P0 LDC.64 R24, c[0x0][0x390] ;  /* 0x0000e400ff188b82 */ /* 0x000ea20000000a00 */
[----:B------:R-:W0:Y:S01]  /*7a30*/  @!P0 LDG.E.64 R18, desc[UR8][R26.64+0x10] ;  /* 0x000010081a128981 */ /* 0x000e22000c1e1b00 */
[----:B------:R-:W-:-:S13]  /*7a40*/  ISETP.GE.AND P1, PT, R0, R35, PT ;  /* 0x000000230000720c */ /* 0x000fda0003f26270 */
[----:B------:R-:W-:-:S03]  /*7a50*/  @!P1 IMAD.WIDE.U32 R28, R0, R11, R2 ;  /* 0x0000000b001c9225 */ /* 0x000fc600078e0002 */
[----:B------:R-:W-:Y:S01]  /*7a60*/  @!P1 LEA R30, P2, R28, UR6, 0x3 ;  /* 0x000000061c1e9c11 */ /* 0x000fe2000f8418ff */
[----:B0-----:R-:W-:Y:S01]  /*7a70*/  @!P0 DMUL R18, R18, R22 ;  /* 0x0000001612128228 */ /* 0x001fe20000000000 */
[----:B------:R-:W-:-:S05]  /*7a80*/  @!P1 IMAD R23, R0, R15, R29 ;  /* 0x0000000f00179224 */ /* 0x000fca00078e021d */
[----:B------:R-:W-:Y:S02]  /*7a90*/  @!P1 LEA.HI.X R31, R28, UR7, R23, 0x3, P2 ;  /* 0x000000071c1f9c11 */ /* 0x000fe400090f1c17 */
[----:B--2---:R-:W-:Y:S01]  /*7aa0*/  @!P0 DFMA R18, R150, R24, R18 ;  /* 0x000000189612822b */ /* 0x004fe20000000012 */
[----:B------:R-:W0:Y:S06]  /*7ab0*/  @!P1 LDC.64 R22, c[0x0][0x3a8] ;  /* 0x0000ea00ff169b82 */ /* 0x000e2c0000000a00 */
[----:B------:R2:W-:Y:S01]  /*7ac0*/  @!P0 STG.E.64 desc[UR8][R26.64+0x10], R18 ;  /* 0x000010121a008986 */ /* 0x0005e2000c101b08 */
[----:B------:R-:W-:Y:S01]  /*7ad0*/  VIADD R0, R10, 0x5 ;  /* 0x000000050a007836 */ /* 0x000fe20000000000 */
[----:B------:R-:W3:Y:S02]  /*7ae0*/  @!P1 LDC.64 R24, c[0x0][0x390] ;  /* 0x0000e400ff189b82 */ /* 0x000ee40000000a00 */
[----:B-1----:R-:W0:Y:S02]  /*7af0*/  @!P1 LDG.E.64 R16, desc[UR8][R30.64+0x10] ;  /* 0x000010081e109981 */ /* 0x002e24000c1e1b00 */
[----:B------:R-:W-:-:S13]  /*7b00*/  ISETP.GE.AND P0, PT, R0, R35, PT ;  /* 0x000000230000720c */ /* 0x000fda0003f06270 */
[----:B------:R-:W-:-:S03]  /*7b10*/  @!P0 IMAD.WIDE.U32 R28, R0, R11, R2 ;  /* 0x0000000b001c8225 */ /* 0x000fc600078e0002 */
[----:B------:R-:W-:Y:S01]  /*7b20*/  @!P0 LEA R32, P2, R28, UR6, 0x3 ;  /* 0x000000061c208c11 */ /* 0x000fe2000f8418ff */
[----:B0-----:R-:W-:Y:S01]  /*7b30*/  @!P1 DMUL R16, R16, R22 ;  /* 0x0000001610109228 */ /* 0x001fe20000000000 */
[----:B------:R-:W-:-:S05]  /*7b40*/  @!P0 IMAD R23, R0, R15, R29 ;  /* 0x0000000f00178224 */ /* 0x000fca00078e021d */
[----:B------:R-:W-:Y:S02]  /*7b50*/  @!P0 LEA.HI.X R33, R28, UR7, R23, 0x3, P2 ;  /* 0x000000071c218c11 */ /* 0x000fe400090f1c17 */
[----:B---3--:R-:W-:Y:S01]  /*7b60*/  @!P1 DFMA R16, R178, R24, R16 ;  /* 0x00000018b210922b */ /* 0x008fe20000000010 */
[----:B------:R-:W0:Y:S06]  /*7b70*/  @!P0 LDC.64 R22, c[0x0][0x3a8] ;  /* 0x0000ea00ff168b82 */ /* 0x000e2c0000000a00 */
[----:B------:R1:W-:Y:S02]  /*7b80*/  @!P1 STG.E.64 desc[UR8][R30.64+0x10], R16 ;  /* 0x000010101e009986 */ /* 0x0003e4000c101b08 */
[----:B------:R-:W3:Y:S02]  /*7b90*/  @!P0 LDC.64 R24, c[0x0][0x390] ;  /* 0x0000e400ff188b82 */ /* 0x000ee40000000a00 */
[----:B--2---:R-:W0:Y:S01]  /*7ba0*/  @!P0 LDG.E.64 R18, desc[UR8][R32.64+0x10] ;  /* 0x0000100820128981 */ /* 0x004e22000c1e1b00 */
[----:B------:R-:W-:Y:S01]  /*7bb0*/  ISETP.GE.AND P1, PT, R13, R35, PT ;  /* 0x000000230d00720c */ /* 0x000fe20003f26270 */
[----:B------:R-:W-:-:S12]  /*7bc0*/  VIADD R0, R10, 0x7 ;  /* 0x000000070a007836 */ /* 0x000fd80000000000 */
[----:B-1----:R-:W1:Y:S01]  /*7bd0*/  @!P1 LDC.64 R16, c[0x0][0x390] ;  /* 0x0000e400ff109b82 */ /* 0x002e620000000a00 */
[----:B0-----:R-:W-:-:S08]  /*7be0*/  @!P0 DMUL R18, R18, R22 ;  /* 0x0000001612128228 */ /* 0x001fd00000000000 */
[----:B---3--:R-:W-:Y:S01]  /*7bf0*/  @!P0 DFMA R18, R110, R24, R18 ;  /* 0x000000186e12822b */ /* 0x008fe20000000012 */
[----:B------:R-:W0:Y:S06]  /*7c00*/  @!P1 LDC.64 R24, c[0x0][0x3a8] ;  /* 0x0000ea00ff189b82 */ /* 0x000e2c0000000a00 */
[----:B------:R2:W-:Y:S04]  /*7c10*/  @!P0 STG.E.64 desc[UR8][R32.64+0x10], R18 ;  /* 0x0000101220008986 */ /* 0x0005e8000c101b08 */
[----:B------:R-:W0:Y:S01]  /*7c20*/  @!P1 LDG.E.64 R22, desc[UR8][R6.64+0x10] ;  /* 0x0000100806169981 */ /* 0x000e22000c1e1b00 */
[----:B------:R-:W-:-:S13]  /*7c30*/  ISETP.GE.AND P0, PT, R0, R35, PT ;  /* 0x000000230000720c */ /* 0x000fda0003f06270 */
[C---:B------:R-:W-:Y:S01]  /*7c40*/  @!P0 IMAD.WIDE.U32 R26, R0.reuse, R11, R2 ;  /* 0x0000000b001a8225 */ /* 0x040fe200078e0002 */
[----:B--2---:R-:W2:Y:S01]  /*7c50*/  @!P0 LDC.64 R18, c[0x0][0x3a8] ;  /* 0x0000ea00ff128b82 */ /* 0x004ea20000000a00 */
[----:B0-----:R-:W-:Y:S02]  /*7c60*/  @!P1 DMUL R22, R22, R24 ;  /* 0x0000001816169228 */ /* 0x001fe40000000000 */
[----:B------:R-:W-:Y:S01]  /*7c70*/  @!P0 IMAD R25, R0, R15, R27 ;  /* 0x0000000f00198224 */ /* 0x000fe200078e021b */
[----:B------:R-:W-:-:S04]  /*7c80*/  @!P0 LEA R24, P2, R26, UR6, 0x3 ;  /* 0x000000061a188c11 */ /* 0x000fc8000f8418ff */
[----:B------:R-:W-:Y:S01]  /*7c90*/  @!P0 LEA.HI.X R25, R26, UR7, R25, 0x3, P2 ;  /* 0x000000071a198c11 */ /* 0x000fe200090f1c19 */
[----:B-1----:R-:W-:Y:S01]  /*7ca0*/  @!P1 DFMA R22, R174, R16, R22 ;  /* 0x00000010ae16922b */ /* 0x002fe20000000016 */
[----:B------:R-:W0:Y:S06]  /*7cb0*/  @!P0 LDC.64 R26, c[0x0][0x390] ;  /* 0x0000e400ff1a8b82 */ /* 0x000e2c0000000a00 */
[----:B------:R4:W-:Y:S04]  /*7cc0*/  @!P1 STG.E.64 desc[UR8][R6.64+0x10], R22 ;  /* 0x0000101606009986 */ /* 0x0009e8000c101b08 */
[----:B------:R-:W2:Y:S02]  /*7cd0*/  @!P0 LDG.E.64 R16, desc[UR8][R24.64+0x10] ;  /* 0x0000100818108981 */ /* 0x000ea4000c1e1b00 */
[----:B--2---:R-:W-:-:S08]  /*7ce0*/  @!P0 DMUL R16, R16, R18 ;  /* 0x0000001210108228 */ /* 0x004fd00000000000 */
[----:B0-----:R-:W-:-:S07]  /*7cf0*/  @!P0 DFMA R16, R186, R26, R16 ;  /* 0x0000001aba10822b */ /* 0x001fce0000000010 */
[----:B------:R4:W-:Y:S04]  /*7d00*/  @!P0 STG.E.64 desc[UR8][R24.64+0x10], R16 ;  /* 0x0000101018008986 */ /* 0x0009e8000c101b08 */
.L_x_17:
[----:B------:R-:W-:Y:S05]  /*7d10*/  BSYNC.RECONVERGENT B0 ;  /* 0x0000000000007941 */ /* 0x000fea0003800200 */
.L_x_16:
[----:B-1-34-:R-:W-:Y:S01]  /*7d20*/  VIADD R16, R2, 0x3 ;  /* 0x0000000302107836 */ /* 0x01afe20000000000 */
[----:B------:R-:W-:Y:S01]  /*7d30*/  BSSY.RECONVERGENT B0, `(.L_x_22) ;  /* 0x000006c000007945 */ /* 0x000fe20003800200 */
[----:B------:R-:W-:-:S03]  /*7d40*/  IMAD.WIDE.U32 R18, R10, R11, R2 ;  /* 0x0000000b0a127225 */ /* 0x000fc600078e0002 */
[----:B------:R-:W-:Y:S01]  /*7d50*/  ISETP.GE.AND P0, PT, R16, R11, PT ;  /* 0x0000000b1000720c */ /* 0x000fe20003f06270 */
[----:B------:R-:W-:Y:S01]  /*7d60*/  VIADD R0, R10, 0x5 ;  /* 0x000000050a007836 */ /* 0x000fe20000000000 */
[----:B------:R-:W-:Y:S01]  /*7d70*/  LEA R16, P1, R18, UR6, 0x3 ;  /* 0x0000000612107c11 */ /* 0x000fe2000f8218ff */
[C---:B------:R-:W-:Y:S02]  /*7d80*/  VIADD R28, R10.reuse, 0x4 ;  /* 0x000000040a1c7836 */ /* 0x040fe40000000000 */
[C---:B------:R-:W-:Y:S02]  /*7d90*/  VIADD R30, R10.reuse, 0x7 ;  /* 0x000000070a1e7836 */ /* 0x040fe40000000000 */
[C---:B------:R-:W-:Y:S02]  /*7da0*/  VIADD R32, R10.reuse, 0x3 ;  /* 0x000000030a207836 */ /* 0x040fe40000000000 */
[----:B------:R-:W-:Y:S02]  /*7db0*/  IMAD R17, R10, R15, R19 ;  /* 0x0000000f0a117224 */ /* 0x000fe400078e0213 */
[----:B------:R-:W-:-:S03]  /*7dc0*/  IMAD.WIDE.U32 R34, R0, R11, R2 ;  /* 0x0000000b00227225 */ /* 0x000fc600078e0002 */
[----:B------:R-:W-:Y:S01]  /*7dd0*/  LEA.HI.X R17, R18, UR7, R17, 0x3, P1 ;  /* 0x0000000712117c11 */ /* 0x000fe200088f1c11 */
[----:B------:R-:W-:Y:S01]  /*7de0*/  IMAD.WIDE.U32 R40, R28, R11, R2 ;  /* 0x0000000b1c287225 */ /* 0x000fe200078e0002 */
[----:B------:R-:W-:-:S03]  /*7df0*/  LEA R18, P1, R34, UR6, 0x3 ;  /* 0x0000000622127c11 */ /* 0x000fc6000f8218ff */
[----:B------:R-:W-:Y:S01]  /*7e00*/  IMAD.WIDE.U32 R42, R30, R11, R2 ;  /* 0x0000000b1e2a7225 */ /* 0x000fe200078e0002 */
[----:B------:R-:W-:-:S03]  /*7e10*/  LEA R22, P2, R40, UR6, 0x3 ;  /* 0x0000000628167c11 */ /* 0x000fc6000f8418ff */
[----:B------:R-:W-:Y:S01]  /*7e20*/  IMAD.WIDE.U32 R46, R32, R11, R2 ;  /* 0x0000000b202e7225 */ /* 0x000fe200078e0002 */
[----:B------:R-:W-:-:S03]  /*7e30*/  LEA R24, P3, R42, UR6, 0x3 ;  /* 0x000000062a187c11 */ /* 0x000fc6000f8618ff */
[-C--:B------:R-:W-:Y:S01]  /*7e40*/  IMAD R19, R0, R15.reuse, R35 ;  /* 0x0000000f00137224 */ /* 0x080fe200078e0223 */
[----:B------:R-:W-:Y:S01]  /*7e50*/  LEA R26, P4, R46, UR6, 0x3 ;  /* 0x000000062e1a7c11 */ /* 0x000fe2000f8818ff */
[-C--:B------:R-:W-:Y:S02]  /*7e60*/  IMAD R23, R28, R15.reuse, R41 ;  /* 0x0000000f1c177224 */ /* 0x080fe400078e0229 */
[-C--:B------:R-:W-:Y:S01]  /*7e70*/  IMAD R25, R30, R15.reuse, R43 ;  /* 0x0000000f1e197224 */ /* 0x080fe200078e022b */
[----:B------:R-:W-:Y:S01]  /*7e80*/  LEA.HI.X R19, R34, UR7, R19, 0x3, P1 ;  /* 0x0000000722137c11 */ /* 0x000fe200088f1c13 */
[----:B------:R-:W-:Y:S01]  /*7e90*/  IMAD R15, R32, R15, R47 ;  /* 0x0000000f200f7224 */ /* 0x000fe200078e022f */
[----:B------:R-:W-:Y:S02]  /*7ea0*/  LEA.HI.X R23, R40, UR7, R23, 0x3, P2 ;  /* 0x0000000728177c11 */ /* 0x000fe400090f1c17 */
[----:B------:R-:W-:Y:S02]  /*7eb0*/  LEA.HI.X R25, R42, UR7, R25, 0x3, P3 ;  /* 0x000000072a197c11 */ /* 0x000fe400098f1c19 */
[----:B------:R-:W-:Y:S01]  /*7ec0*/  LEA.HI.X R27, R46, UR7, R15, 0x3, P4 ;  /* 0x000000072e1b7c11 */ /* 0x000fe2000a0f1c0f */
[----:B------:R-:W-:Y:S06]  /*7ed0*/  @P0 BRA `(.L_x_23) ;  /* 0x0000000400440947 */ /* 0x000fec0003800000 */
[----:B------:R-:W0:Y:S01]  /*7ee0*/  LDC R15, c[0x0][0x384] ;  /* 0x0000e100ff0f7b82 */ /* 0x000e220000000800 */
[----:B------:R-:W-:Y:S01]  /*7ef0*/  BSSY.RECONVERGENT B1, `(.L_x_24) ;  /* 0x0000011000017945 */ /* 0x000fe20003800200 */
[-C--:B0-----:R-:W-:Y:S02]  /*7f00*/  ISETP.GE.AND P6, PT, R10, R15.reuse, PT ;  /* 0x0000000f0a00720c */ /* 0x081fe40003fc6270 */
[-C--:B------:R-:W-:Y:S02]  /*7f10*/  ISETP.GE.AND P2, PT, R14, R15.reuse, PT ;  /* 0x0000000f0e00720c */ /* 0x080fe40003f46270 */
[-C--:B------:R-:W-:Y:S02]  /*7f20*/  ISETP.GE.AND P0, PT, R12, R15.reuse, PT ;  /* 0x0000000f0c00720c */ /* 0x080fe40003f06270 */
[----:B------:R-:W-:Y:S02]  /*7f30*/  P2R R29, PR, RZ, 0x4 ;  /* 0x00000004ff1d7803 */ /* 0x000fe40000000000 */
[----:B------:R-:W-:-:S02]  /*7f40*/  ISETP.GE.AND P1, PT, R32, R15, PT ;  /* 0x0000000f2000720c */ /* 0x000fc40003f26270 */
[-C--:B------:R-:W-:Y:S02]  /*7f50*/  ISETP.GE.AND P2, PT, R28, R15.reuse, PT ;  /* 0x0000000f1c00720c */ /* 0x080fe40003f46270 */
[-C--:B------:R-:W-:Y:S02]  /*7f60*/  ISETP.GE.AND P3, PT, R0, R15.reuse, PT ;  /* 0x0000000f0000720c */ /* 0x080fe40003f66270 */
[-C--:B------:R-:W-:Y:S02]  /*7f70*/  ISETP.GE.AND P4, PT, R13, R15.reuse, PT ;  /* 0x0000000f0d00720c */ /* 0x080fe40003f86270 */
[----:B------:R-:W-:Y:S01]  /*7f80*/  ISETP.GE.AND P5, PT, R30, R15, PT ;  /* 0x0000000f1e00720c */ /* 0x000fe20003fa6270 */
[----:B------:R-:W-:-:S12]  /*7f90*/  @P6 BRA `(.L_x_25) ;  /* 0x0000000000186947 */ /* 0x000fd80003800000 */
[----:B------:R-:W2:Y:S01]  /*7fa0*/  LDG.E.64 R34, desc[UR8][R16.64+0x18] ;  /* 0x0000180810227981 */ /* 0x000ea2000c1e1b00 */
[----:B------:R-:W2:Y:S01]  /*7fb0*/  LDCU.64 UR4, c[0x0][0x3a8] ;  /* 0x00007500ff0477ac */ /* 0x000ea20008000a00 */
[----:B------:R-:W0:Y:S01]  /*7fc0*/  LDCU.64 UR6, c[0x0][0x390] ;  /* 0x00007200ff0677ac */ /* 0x000e220008000a00 */
[----:B--2---:R-:W-:-:S08]  /*7fd0*/  DMUL R34, R34, UR4 ;  /* 0x0000000422227c28 */ /* 0x004fd00008000000 */
[----:B0-----:R-:W-:-:S07]  /*7fe0*/  DFMA R34, R44, UR6, R34 ;  /* 0x000000062c227c2b */ /* 0x001fce0008000022 */
[----:B------:R0:W-:Y:S04]  /*7ff0*/  STG.E.64 desc[UR8][R16.64+0x18], R34 ;  /* 0x0000182210007986 */ /* 0x0001e8000c101b08 */
.L_x_25:
[----:B------:R-:W-:Y:S05]  /*8000*/  BSYNC.RECONVERGENT B1 ;  /* 0x0000000000017941 */ /* 0x000fea0003800200 */
.L_x_24:
[----:B------:R-:W-:Y:S01]  /*8010*/  ISETP.GE.AND P6, PT, R14, R15, PT ;  /* 0x0000000f0e00720c */ /* 0x000fe20003fc6270 */
[----:B------:R-:W-:-:S12]  /*8020*/  BSSY.RECONVERGENT B1, `(.L_x_26) ;  /* 0x0000008000017945 */ /* 0x000fd80003800200 */
[----:B------:R-:W-:Y:S05]  /*8030*/  @P6 BRA `(.L_x_27) ;  /* 0x0000000000186947 */ /* 0x000fea0003800000 */
[----:B0-----:R-:W2:Y:S01]  /*8040*/  LDG.E.64 R34, desc[UR8][R8.64+0x18] ;  /* 0x0000180808227981 */ /* 0x001ea2000c1e1b00 */
[----:B------:R-:W2:Y:S01]  /*8050*/  LDCU.64 UR4, c[0x0][0x3a8] ;  /* 0x00007500ff0477ac */ /* 0x000ea20008000a00 */
[----:B------:R-:W0:Y:S01]  /*8060*/  LDCU.64 UR6, c[0x0][0x390] ;  /* 0x00007200ff0677ac */ /* 0x000e220008000a00 */
[----:B--2---:R-:W-:-:S08]  /*8070*/  DMUL R34, R34, UR4 ;  /* 0x0000000422227c28 */ /* 0x004fd00008000000 */
[----:B0-----:R-:W-:-:S07]  /*8080*/  DFMA R34, R138, UR6, R34 ;  /* 0x000000068a227c2b */ /* 0x001fce0008000022 */
[----:B------:R1:W-:Y:S04]  /*8090*/  STG.E.64 desc[UR8][R8.64+0x18], R34 ;  /* 0x0000182208007986 */ /* 0x0003e8000c101b08 */
.L_x_27:
[----:B------:R-:W-:Y:S05]  /*80a0*/  BSYNC.RECONVERGENT B1 ;  /* 0x0000000000017941 */ /* 0x000fea0003800200 */
.L_x_26:
[----:B------:R-:W-:Y:S04]  /*80b0*/  BSSY.RECONVERGENT B1, `(.L_x_28) ;  /* 0x0000008000017945 */ /* 0x000fe80003800200 */
[----:B------:R-:W-:Y:S05]  /*80c0*/  @P0 BRA `(.L_x_29) ;  /* 0x0000000000180947 */ /* 0x000fea0003800000 */
[----:B01----:R-:W2:Y:S01]  /*80d0*/  LDG.E.64 R34, desc[UR8][R4.64+0x18] ;  /* 0x0000180804227981 */ /* 0x003ea2000c1e1b00 */
[----:B------:R-:W2:Y:S01]  /*80e0*/  LDCU.64 UR4, c[0x0][0x3a8] ;  /* 0x00007500ff0477ac */ /* 0x000ea20008000a00 */
[----:B------:R-:W0:Y:S01]  /*80f0*/  LDCU.64 UR6, c[0x0][0x390] ;  /* 0x00007200ff0677ac */ /* 0x000e220008000a00 */
[----:B--2---:R-:W-:-:S08]  /*8100*/  DMUL R34, R34, UR4 ;  /* 0x0000000422227c28 */ /* 0x004fd00008000000 */
[----:B0-----:R-:W-:-:S07]  /*8110*/  DFMA R34, R112, UR6, R34 ;  /* 0x0000000670227c2b */ /* 0x001fce0008000022 */
[----:B------:R2:W-:Y:S04]  /*8120*/  STG.E.64 desc[UR8][R4.64+0x18], R34 ;  /* 0x0000182204007986 */ /* 0x0005e8000c101b08 */
.L_x_29:
[----:B------:R-:W-:Y:S05]  /*8130*/  BSYNC.RECONVERGENT B1 ;  /* 0x0000000000017941 */ /* 0x000fea0003800200 */
.L_x_28:
[----:B------:R-:W-:Y:S04]  /*8140*/  BSSY.RECONVERGENT B1, `(.L_x_30) ;  /* 0x0000008000017945 */ /* 0x000fe80003800200 */
[----:B------:R-:W-:Y:S05]  /*8150*/  @P1 BRA `(.L_x_31) ;  /* 0x0000000000181947 */ /* 0x000fea0003800000 */
[----:B012---:R-:W2:Y:S01]  /*8160*/  LDG.E.64 R34, desc[UR8][R26.64+0x18] ;  /* 0x000018081a227981 */ /* 0x007ea2000c1e1b00 */
[----:B------:R-:W2:Y:S01]  /*8170*/  LDCU.64 UR4, c[0x0][0x3a8] ;  /* 0x00007500ff0477ac */ /* 0x000ea20008000a00 */
[----:B------:R-:W0:Y:S01]  /*8180*/  LDCU.64 UR6, c[0x0][0x390] ;  /* 0x00007200ff0677ac */ /* 0x000e220008000a00 */
[----:B--2---:R-:W-:-:S08]  /*8190*/  DMUL R34, R34, UR4 ;  /* 0x0000000422227c28 */ /* 0x004fd00008000000 */
[----:B0-----:R-:W-:-:S07]  /*81a0*/  DFMA R34, R130, UR6, R34 ;  /* 0x0000000682227c2b */ /* 0x001fce0008000022 */
[----:B------:R3:W-:Y:S04]  /*81b0*/  STG.E.64 desc[UR8][R26.64+0x18], R34 ;  /* 0x000018221a007986 */ /* 0x0007e8000c101b08 */
.L_x_31:
[----:B------:R-:W-:Y:S05]  /*81c0*/  BSYNC.RECONVERGENT B1 ;  /* 0x0000000000017941 */ /* 0x000fea0003800200 */
.L_x_30:
[----:B------:R-:W-:Y:S04]  /*81d0*/  BSSY.RECONVERGENT B1, `(.L_x_32) ;  /* 0x0000008000017945 */ /* 0x000fe80003800200 */
[----:B------:R-:W-:Y:S05]  /*81e0*/  @P2 BRA `(.L_x_33) ;  /* 0x0000000000182947 */ /* 0x000fea0003800000 */
[----:B0123--:R-:W2:Y:S01]  /*81f0*/  LDG.E.64 R34, desc[UR8][R22.64+0x18] ;  /* 0x0000180816227981 */ /* 0x00fea2000c1e1b00 */
[----:B------:R-:W2:Y:S01]  /*8200*/  LDCU.64 UR4, c[0x0][0x3a8] ;  /* 0x00007500ff0477ac */ /* 0x000ea20008000a00 */
[----:B------:R-:W0:Y:S01]  /*8210*/  LDCU.64 UR6, c[0x0][0x390] ;  /* 0x00007200ff0677ac */ /* 0x000e220008000a00 */
[----:B--2---:R-:W-:-:S08]  /*8220*/  DMUL R34, R34, UR4 ;  /* 0x0000000422227c28 */ /* 0x004fd00008000000 */
[----:B0-----:R-:W-:-:S07]  /*8230*/  DFMA R34, R156, UR6, R34 ;  /* 0x000000069c227c2b */ /* 0x001fce0008000022 */
[----:B------:R4:W-:Y:S04]  /*8240*/  STG.E.64 desc[UR8][R22.64+0x18], R34 ;  /* 0x0000182216007986 */ /* 0x0009e8000c101b08 */
.L_x_33:
[----:B------:R-:W-:Y:S05]  /*8250*/  BSYNC.RECONVERGENT B1 ;  /* 0x0000000000017941 */ /* 0x000fea0003800200 */
.L_x_32:
[----:B------:R-:W-:Y:S04]  /*8260*/  BSSY.RECONVERGENT B1, `(.L_x_34) ;  /* 0x0000008000017945 */ /* 0x000fe80003800200 */
[----:B------:R-:W-:Y:S05]  /*8270*/  @P3 BRA `(.L_x_35) ;  /* 0x0000000000183947 */ /* 0x000fea0003800000 */
[----:B01234-:R-:W2:Y:S01]  /*8280*/  LDG.E.64 R34, desc[UR8][R18.64+0x18] ;  /* 0x0000180812227981 */ /* 0x01fea2000c1e1b00 */
[----:B------:R-:W2:Y:S01]  /*8290*/  LDCU.64 UR4, c[0x0][0x3a8] ;  /* 0x00007500ff0477ac */ /* 0x000ea20008000a00 */
[----:B------:R-:W0:Y:S01]  /*82a0*/  LDCU.64 UR6, c[0x0][0x390] ;  /* 0x00007200ff0677ac */ /* 0x000e220008000a00 */
[----:B--2---:R-:W-:-:S08]  /*82b0*/  DMUL R34, R34, UR4 ;  /* 0x0000000422227c28 */ /* 0x004fd00008000000 */
[----:B0-----:R-:W-:-:S07]  /*82c0*/  DFMA R34, R158, UR6, R34 ;  /* 0x000000069e227c2b */ /* 0x001fce0008000022 */
[----:B------:R0:W-:Y:S04]  /*82d0*/  STG.E.64 desc[UR8][R18.64+0x18], R34 ;  /* 0x0000182212007986 */ /* 0x0001e8000c101b08 */
.L_x_35:
[----:B------:R-:W-:Y:S05]  /*82e0*/  BSYNC.RECONVERGENT B1 ;  /* 0x0000000000017941 */ /* 0x000fea0003800200 */
.L_x_34:
        /* <DEDUP_REMOVED lines=8> */
.L_x_37:
[----:B------:R-:W-:Y:S05]  /*8370*/  BSYNC.RECONVERGENT B1 ;  /* 0x0000000000017941 */ /* 0x000fea0003800200 */
.L_x_36:
[----:B------:R-:W-:Y:S05]  /*8380*/  @P5 BRA `(.L_x_23) ;  /* 0x0000000000185947 */ /* 0x000fea0003800000 */
[----:B01234-:R-:W2:Y:S01]  /*8390*/  LDG.E.64 R34, desc[UR8][R24.64+0x18] ;  /* 0x0000180818227981 */ /* 0x01fea2000c1e1b00 */
[----:B------:R-:W2:Y:S01]  /*83a0*/  LDCU.64 UR4, c[0x0][0x3a8] ;  /* 0x00007500ff0477ac */ /* 0x000ea20008000a00 */
[----:B------:R-:W0:Y:S01]  /*83b0*/  LDCU.64 UR6, c[0x0][0x390] ;  /* 0x00007200ff0677ac */ /* 0x000e220008000a00 */
[----:B--2---:R-:W-:-:S08]  /*83c0*/  DMUL R34, R34, UR4 ;  /* 0x0000000422227c28 */ /* 0x004fd00008000000 */
[----:B0-----:R-:W-:-:S07]  /*83d0*/  DFMA R34, R182, UR6, R34 ;  /* 0x00000006b6227c2b */ /* 0x001fce0008000022 */
[----:B------:R0:W-:Y:S04]  /*83e0*/  STG.E.64 desc[UR8][R24.64+0x18], R34 ;  /* 0x0000182218007986 */ /* 0x0001e8000c101b08 */
.L_x_23:
[----:B------:R-:W-:Y:S05]  /*83f0*/  BSYNC.RECONVERGENT B0 ;  /* 0x0000000000007941 */ /* 0x000fea0003800200 */
.L_x_22:
[----:B01234-:R-:W-:Y:S01]  /*8400*/  VIADD R34, R2, 0x4 ;  /* 0x0000000402227836 */ /* 0x01ffe20000000000 */
[----:B------:R-:W-:Y:S04]  /*8410*/  BSSY.RECONVERGENT B0, `(.L_x_38) ;  /* 0x0000054000007945 */ /* 0x000fe80003800200 */
[----:B------:R-:W-:-:S13]  /*8420*/  ISETP.GE.AND P0, PT, R34, R11, PT ;  /* 0x0000000b2200720c */ /* 0x000fda0003f06270 */
[----:B------:R-:W-:Y:S05]  /*8430*/  @P0 BRA `(.L_x_39) ;  /* 0x0000000400440947 */ /* 0x000fea0003800000 */
        /* <DEDUP_REMOVED lines=18> */
.L_x_41:
[----:B------:R-:W-:Y:S05]  /*8560*/  BSYNC.RECONVERGENT B1 ;  /* 0x0000000000017941 */ /* 0x000fea0003800200 */
.L_x_40:
        /* <DEDUP_REMOVED lines=9> */
.L_x_43:
[----:B------:R-:W-:Y:S05]  /*8600*/  BSYNC.RECONVERGENT B1 ;  /* 0x0000000000017941 */ /* 0x000fea0003800200 */
.L_x_42:
        /* <DEDUP_REMOVED lines=8> */
.L_x_45:
[----:B------:R-:W-:Y:S05]  /*8690*/  BSYNC.RECONVERGENT B1 ;  /* 0x0000000000017941 */ /* 0x000fea0003800200 */
.L_x_44:
        /* <DEDUP_REMOVED lines=8> */
.L_x_47:
[----:B------:R-:W-:Y:S05]  /*8720*/  BSYNC.RECONVERGENT B1 ;  /* 0x0000000000017941 */ /* 0x000fea0003800200 */
.L_x_46:
        /* <DEDUP_REMOVED lines=8> */
.L_x_49:
[----:B------:R-:W-:Y:S05]  /*87b0*/  BSYNC.RECONVERGENT B1 ;  /* 0x0000000000017941 */ /* 0x000fea0003800200 */
.L_x_48:
        /* <DEDUP_REMOVED lines=8> */
.L_x_51:
[----:B------:R-:W-:Y:S05]  /*8840*/  BSYNC.RECONVERGENT B1 ;  /* 0x0000000000017941 */ /* 0x000fea0003800200 */
.L_x_50:
        /* <DEDUP_REMOVED lines=8> */
.L_x_53:
[----:B------:R-:W-:Y:S05]  /*88d0*/  BSYNC.RECONVERGENT B1 ;  /* 0x0000000000017941 */ /* 0x000fea0003800200 */
.L_x_52:
[----:B------:R-:W-:Y:S05]  /*88e0*/  @P5 BRA `(.L_x_39) ;  /* 0x0000000000185947 */ /* 0x000fea0003800000 */
[----:B01234-:R-:W2:Y:S01]  /*88f0*/  LDG.E.64 R34, desc[UR8][R24.64+0x20] ;  /* 0x0000200818227981 */ /* 0x01fea2000c1e1b00 */
[----:B------:R-:W2:Y:S01]  /*8900*/  LDCU.64 UR4, c[0x0][0x3a8] ;  /* 0x00007500ff0477ac */ /* 0x000ea20008000a00 */
[----:B------:R-:W0:Y:S01]  /*8910*/  LDCU.64 UR6, c[0x0][0x390] ;  /* 0x00007200ff0677ac */ /* 0x000e220008000a00 */
[----:B--2---:R-:W-:-:S08]  /*8920*/  DMUL R34, R34, UR4 ;  /* 0x0000000422227c28 */ /* 0x004fd00008000000 */
[----:B0-----:R-:W-:-:S07]  /*8930*/  DFMA R34, R190, UR6, R34 ;  /* 0x00000006be227c2b */ /* 0x001fce0008000022 */
[----:B------:R0:W-:Y:S04]  /*8940*/  STG.E.64 desc[UR8][R24.64+0x20], R34 ;  /* 0x0000202218007986 */ /* 0x0001e8000c101b08 */
.L_x_39:
[----:B------:R-:W-:Y:S05]  /*8950*/  BSYNC.RECONVERGENT B0 ;  /* 0x0000000000007941 */ /* 0x000fea0003800200 */
.L_x_38:
        /* <DEDUP_REMOVED lines=22> */
.L_x_57:
[----:B------:R-:W-:Y:S05]  /*8ac0*/  BSYNC.RECONVERGENT B1 ;  /* 0x0000000000017941 */ /* 0x000fea0003800200 */
.L_x_56:
        /* <DEDUP_REMOVED lines=9> */
.L_x_59:
[----:B------:R-:W-:Y:S05]  /*8b60*/  BSYNC.RECONVERGENT B1 ;  /* 0x0000000000017941 */ /* 0x000fea0003800200 */
.L_x_58:
        /* <DEDUP_REMOVED lines=8> */
.L_x_61:
[----:B------:R-:W-:Y:S05]  /*8bf0*/  BSYNC.RECONVERGENT B1 ;  /* 0x0000000000017941 */ /* 0x000fea0003800200 */
.L_x_60:
        /* <DEDUP_REMOVED lines=8> */
.L_x_63:
[----:B------:R-:W-:Y:S05]  /*8c80*/  BSYNC.RECONVERGENT B1 ;  /* 0x0000000000017941 */ /* 0x000fea0003800200 */
.L_x_62:
        /* <DEDUP_REMOVED lines=8> */
.L_x_65:
[----:B------:R-:W-:Y:S05]  /*8d10*/  BSYNC.RECONVERGENT B1 ;  /* 0x0000000000017941 */ /* 0x000fea0003800200 */
.L_x_64:
        /* <DEDUP_REMOVED lines=8> */
.L_x_67:
[----:B------:R-:W-:Y:S05]  /*8da0*/  BSYNC.RECONVERGENT B1 ;  /* 0x0000000000017941 */ /* 0x000fea0003800200 */
.L_x_66:
        /* <DEDUP_REMOVED lines=8> */
.L_x_69:
[----:B------:R-:W-:Y:S05]  /*8e30*/  BSYNC.RECONVERGENT B1 ;  /* 0x0000000000017941 */ /* 0x000fea0003800200 */
.L_x_68:
[----:B------:R-:W-:Y:S05]  /*8e40*/  @P5 BRA `(.L_x_55) ;  /* 0x0000000000185947 */ /* 0x000fea0003800000 */
[----:B01234-:R-:W2:Y:S01]  /*8e50*/  LDG.E.64 R34, desc[UR8][R24.64+0x28] ;  /* 0x0000280818227981 */ /* 0x01fea2000c1e1b00 */
[----:B------:R-:W2:Y:S01]  /*8e60*/  LDCU.64 UR4, c[0x0][0x3a8] ;  /* 0x00007500ff0477ac */ /* 0x000ea20008000a00 */
[----:B------:R-:W0:Y:S01]  /*8e70*/  LDCU.64 UR6, c[0x0][0x390] ;  /* 0x00007200ff0677ac */ /* 0x000e220008000a00 */
[----:B--2---:R-:W-:-:S08]  /*8e80*/  DMUL R34, R34, UR4 ;  /* 0x0000000422227c28 */ /* 0x004fd00008000000 */
[----:B0-----:R-:W-:-:S07]  /*8e90*/  DFMA R34, R172, UR6, R34 ;  /* 0x00000006ac227c2b */ /* 0x001fce0008000022 */
[----:B------:R0:W-:Y:S04]  /*8ea0*/  STG.E.64 desc[UR8][R24.64+0x28], R34 ;  /* 0x0000282218007986 */ /* 0x0001e8000c101b08 */
.L_x_55:
[----:B------:R-:W-:Y:S05]  /*8eb0*/  BSYNC.RECONVERGENT B0 ;  /* 0x0000000000007941 */ /* 0x000fea0003800200 */
.L_x_54:
        /* <DEDUP_REMOVED lines=22> */
.L_x_73:
[----:B------:R-:W-:Y:S05]  /*9020*/  BSYNC.RECONVERGENT B1 ;  /* 0x0000000000017941 */ /* 0x000fea0003800200 */
.L_x_72:
        /* <DEDUP_REMOVED lines=9> */
.L_x_75:
[----:B------:R-:W-:Y:S05]  /*90c0*/  BSYNC.RECONVERGENT B1 ;  /* 0x0000000000017941 */ /* 0x000fea0003800200 */
.L_x_74:
        /* <DEDUP_REMOVED lines=8> */
.L_x_77:
[----:B------:R-:W-:Y:S05]  /*9150*/  BSYNC.RECONVERGENT B1 ;  /* 0x0000000000017941 */ /* 0x000fea0003800200 */
.L_x_76:
        /* <DEDUP_REMOVED lines=8> */
.L_x_79:
[----:B------:R-:W-:Y:S05]  /*91e0*/  BSYNC.RECONVERGENT B1 ;  /* 0x0000000000017941 */ /* 0x000fea0003800200 */
.L_x_78:
        /* <DEDUP_REMOVED lines=8> */
.L_x_81:
[----:B------:R-:W-:Y:S05]  /*9270*/  BSYNC.RECONVERGENT B1 ;  /* 0x0000000000017941 */ /* 0x000fea0003800200 */
.L_x_80:
        /* <DEDUP_REMOVED lines=8> */
.L_x_83:
[----:B------:R-:W-:Y:S05]  /*9300*/  BSYNC.RECONVERGENT B1 ;  /* 0x0000000000017941 */ /* 0x000fea0003800200 */
.L_x_82:
        /* <DEDUP_REMOVED lines=8> */
.L_x_85:
[----:B------:R-:W-:Y:S05]  /*9390*/  BSYNC.RECONVERGENT B1 ;  /* 0x0000000000017941 */ /* 0x000fea0003800200 */
.L_x_84:
[----:B------:R-:W-:Y:S05]  /*93a0*/  @P5 BRA `(.L_x_71) ;  /* 0x0000000000185947 */ /* 0x000fea0003800000 */
[----:B01234-:R-:W2:Y:S01]  /*93b0*/  LDG.E.64 R34, desc[UR8][R24.64+0x30] ;  /* 0x0000300818227981 */ /* 0x01fea2000c1e1b00 */
[----:B------:R-:W2:Y:S01]  /*93c0*/  LDCU.64 UR4, c[0x0][0x3a8] ;  /* 0x00007500ff0477ac */ /* 0x000ea20008000a00 */
[----:B------:R-:W0:Y:S01]  /*93d0*/  LDCU.64 UR6, c[0x0][0x390] ;  /* 0x00007200ff0677ac */ /* 0x000e220008000a00 */
[----:B--2---:R-:W-:-:S08]  /*93e0*/  DMUL R34, R34, UR4 ;  /* 0x0000000422227c28 */ /* 0x004fd00008000000 */
[----:B0-----:R-:W-:-:S07]  /*93f0*/  DFMA R34, R168, UR6, R34 ;  /* 0x00000006a8227c2b */ /* 0x001fce0008000022 */
[----:B------:R0:W-:Y:S04]  /*9400*/  STG.E.64 desc[UR8][R24.64+0x30], R34 ;  /* 0x0000302218007986 */ /* 0x0001e8000c101b08 */
.L_x_71:
[----:B------:R-:W-:Y:S05]  /*9410*/  BSYNC.RECONVERGENT B0 ;  /* 0x0000000000007941 */ /* 0x000fea0003800200 */
.L_x_70:
[----:B------:R-:W-:-:S05]  /*9420*/  VIADD R2, R2, 0x7 ;  /* 0x0000000702027836 */ /* 0x000fca0000000000 */
[----:B------:R-:W-:-:S13]  /*9430*/  ISETP.GE.AND P0, PT, R2, R11, PT ;  /* 0x0000000b0200720c */ /* 0x000fda0003f06270 */
[----:B------:R-:W-:Y:S05]  /*9440*/  @P0 EXIT ;  /* 0x000000000000094d */ /* 0x000fea0003800000 */
[----:B------:R-:W5:Y:S01]  /*9450*/  LDCU UR4, c[0x0][0x384] ;  /* 0x00007080ff0477ac */ /* 0x000f620008000800 */
[----:B------:R-:W-:Y:S01]  /*9460*/  BSSY.RECONVERGENT B0, `(.L_x_86) ;  /* 0x0000011000007945 */ /* 0x000fe20003800200 */
[----:B-----5:R-:W-:Y:S02]  /*9470*/  ISETP.GE.AND P6, PT, R10, UR4, PT ;  /* 0x000000040a007c0c */ /* 0x020fe4000bfc6270 */
[----:B------:R-:W-:Y:S02]  /*9480*/  ISETP.GE.AND P2, PT, R14, UR4, PT ;  /* 0x000000040e007c0c */ /* 0x000fe4000bf46270 */
[----:B------:R-:W-:Y:S02]  /*9490*/  ISETP.GE.AND P0, PT, R12, UR4, PT ;  /* 0x000000040c007c0c */ /* 0x000fe4000bf06270 */
[----:B------:R-:W-:Y:S02]  /*94a0*/  P2R R2, PR, RZ, 0x4 ;  /* 0x00000004ff027803 */ /* 0x000fe40000000000 */
[----:B------:R-:W-:-:S02]  /*94b0*/  ISETP.GE.AND P1, PT, R32, UR4, PT ;  /* 0x0000000420007c0c */ /* 0x000fc4000bf26270 */
[----:B------:R-:W-:Y:S02]  /*94c0*/  ISETP.GE.AND P2, PT, R28, UR4, PT ;  /* 0x000000041c007c0c */ /* 0x000fe4000bf46270 */
[----:B------:R-:W-:Y:S02]  /*94d0*/  ISETP.GE.AND P3, PT, R0, UR4, PT ;  /* 0x0000000400007c0c */ /* 0x000fe4000bf66270 */
[----:B------:R-:W-:Y:S02]  /*94e0*/  ISETP.GE.AND P4, PT, R13, UR4, PT ;  /* 0x000000040d007c0c */ /* 0x000fe4000bf86270 */
[----:B------:R-:W-:Y:S01]  /*94f0*/  ISETP.GE.AND P5, PT, R30, UR4, PT ;  /* 0x000000041e007c0c */ /* 0x000fe2000bfa6270 */
[----:B------:R-:W-:-:S12]  /*9500*/  @P6 BRA `(.L_x_87) ;  /* 0x0000000000186947 */ /* 0x000fd80003800000 */
[----:B------:R-:W5:Y:S01]  /*9510*/  LDG.E.64 R2, desc[UR8][R16.64+0x38] ;  /* 0x0000380810027981 */ /* 0x000f62000c1e1b00 */
[----:B------:R-:W5:Y:S01]  /*9520*/  LDCU.64 UR6, c[0x0][0x3a8] ;  /* 0x00007500ff0677ac */ /* 0x000f620008000a00 */
[----:B------:R-:W0:Y:S01]  /*9530*/  LDCU.64 UR10, c[0x0][0x390] ;  /* 0x00007200ff0a77ac */ /* 0x000e220008000a00 */
[----:B-----5:R-:W-:-:S08]  /*9540*/  DMUL R2, R2, UR6 ;  /* 0x0000000602027c28 */ /* 0x020fd00008000000 */
[----:B0-----:R-:W-:-:S07]  /*9550*/  DFMA R2, R20, UR10, R2 ;  /* 0x0000000a14027c2b */ /* 0x001fce0008000002 */
[----:B------:R0:W-:Y:S04]  /*9560*/  STG.E.64 desc[UR8][R16.64+0x38], R2 ;  /* 0x0000380210007986 */ /* 0x0001e8000c101b08 */
.L_x_87:
[----:B------:R-:W-:Y:S05]  /*9570*/  BSYNC.RECONVERGENT B0 ;  /* 0x0000000000007941 */ /* 0x000fea0003800200 */
.L_x_86:
[----:B------:R-:W-:Y:S01]  /*9580*/  ISETP.GE.AND P6, PT, R14, UR4, PT ;  /* 0x000000040e007c0c */ /* 0x000fe2000bfc6270 */
[----:B------:R-:W-:-:S12]  /*9590*/  BSSY.RECONVERGENT B0, `(.L_x_88) ;  /* 0x0000008000007945 */ /* 0x000fd80003800200 */
[----:B------:R-:W-:Y:S05]  /*95a0*/  @P6 BRA `(.L_x_89) ;  /* 0x0000000000186947 */ /* 0x000fea0003800000 */
[----:B0-----:R-:W5:Y:S01]  /*95b0*/  LDG.E.64 R2, desc[UR8][R8.64+0x38] ;  /* 0x0000380808027981 */ /* 0x001f62000c1e1b00 */
[----:B------:R-:W5:Y:S01]  /*95c0*/  LDCU.64 UR6, c[0x0][0x3a8] ;  /* 0x00007500ff0677ac */ /* 0x000f620008000a00 */
[----:B------:R-:W0:Y:S01]  /*95d0*/  LDCU.64 UR10, c[0x0][0x390] ;  /* 0x00007200ff0a77ac */ /* 0x000e220008000a00 */
[----:B-----5:R-:W-:-:S08]  /*95e0*/  DMUL R2, R2, UR6 ;  /* 0x0000000602027c28 */ /* 0x020fd00008000000 */
[----:B0-----:R-:W-:-:S07]  /*95f0*/  DFMA R2, R36, UR10, R2 ;  /* 0x0000000a24027c2b */ /* 0x001fce0008000002 */
[----:B------:R0:W-:Y:S04]  /*9600*/  STG.E.64 desc[UR8][R8.64+0x38], R2 ;  /* 0x0000380208007986 */ /* 0x0001e8000c101b08 */
.L_x_89:
[----:B------:R-:W-:Y:S05]  /*9610*/  BSYNC.RECONVERGENT B0 ;  /* 0x0000000000007941 */ /* 0x000fea0003800200 */
.L_x_88:
[----:B------:R-:W-:Y:S04]  /*9620*/  BSSY.RECONVERGENT B0, `(.L_x_90) ;  /* 0x0000008000007945 */ /* 0x000fe80003800200 */
[----:B------:R-:W-:Y:S05]  /*9630*/  @P0 BRA `(.L_x_91) ;  /* 0x0000000000180947 */ /* 0x000fea0003800000 */
[----:B0-----:R-:W5:Y:S01]  /*9640*/  LDG.E.64 R2, desc[UR8][R4.64+0x38] ;  /* 0x0000380804027981 */ /* 0x001f62000c1e1b00 */
[----:B------:R-:W5:Y:S01]  /*9650*/  LDCU.64 UR6, c[0x0][0x3a8] ;  /* 0x00007500ff0677ac */ /* 0x000f620008000a00 */
[----:B------:R-:W0:Y:S01]  /*9660*/  LDCU.64 UR10, c[0x0][0x390] ;  /* 0x00007200ff0a77ac */ /* 0x000e220008000a00 */
[----:B-----5:R-:W-:-:S08]  /*9670*/  DMUL R2, R2, UR6 ;  /* 0x0000000602027c28 */ /* 0x020fd00008000000 */
[----:B0-----:R-:W-:-:S07]  /*9680*/  DFMA R2, R52, UR10, R2 ;  /* 0x0000000a34027c2b */ /* 0x001fce0008000002 */
[----:B------:R0:W-:Y:S04]  /*9690*/  STG.E.64 desc[UR8][R4.64+0x38], R2 ;  /* 0x0000380204007986 */ /* 0x0001e8000c101b08 */
.L_x_91:
[----:B------:R-:W-:Y:S05]  /*96a0*/  BSYNC.RECONVERGENT B0 ;  /* 0x0000000000007941 */ /* 0x000fea0003800200 */
.L_x_90:
        /* <DEDUP_REMOVED lines=8> */
.L_x_93:
[----:B------:R-:W-:Y:S05]  /*9730*/  BSYNC.RECONVERGENT B0 ;  /* 0x0000000000007941 */ /* 0x000fea0003800200 */
.L_x_92:
        /* <DEDUP_REMOVED lines=8> */
.L_x_95:
[----:B------:R-:W-:Y:S05]  /*97c0*/  BSYNC.RECONVERGENT B0 ;  /* 0x0000000000007941 */ /* 0x000fea0003800200 */
.L_x_94:
        /* <DEDUP_REMOVED lines=8> */
.L_x_97:
[----:B------:R-:W-:Y:S05]  /*9850*/  BSYNC.RECONVERGENT B0 ;  /* 0x0000000000007941 */ /* 0x000fea0003800200 */
.L_x_96:
        /* <DEDUP_REMOVED lines=8> */
.L_x_99:
[----:B------:R-:W-:Y:S05]  /*98e0*/  BSYNC.RECONVERGENT B0 ;  /* 0x0000000000007941 */ /* 0x000fea0003800200 */
.L_x_98:
[----:B------:R-:W-:Y:S05]  /*98f0*/  @P5 EXIT ;  /* 0x000000000000594d */ /* 0x000fea0003800000 */
[----:B0-----:R-:W5:Y:S01]  /*9900*/  LDG.E.64 R2, desc[UR8][R24.64+0x38] ;  /* 0x0000380818027981 */ /* 0x001f62000c1e1b00 */
[----:B------:R-:W5:Y:S01]  /*9910*/  LDCU.64 UR4, c[0x0][0x3a8] ;  /* 0x00007500ff0477ac */ /* 0x000f620008000a00 */
[----:B------:R-:W0:Y:S01]  /*9920*/  LDCU.64 UR6, c[0x0][0x390] ;  /* 0x00007200ff0677ac */ /* 0x000e220008000a00 */
[----:B-----5:R-:W-:-:S08]  /*9930*/  DMUL R2, R2, UR4 ;  /* 0x0000000402027c28 */ /* 0x020fd00008000000 */
[----:B0-----:R-:W-:-:S07]  /*9940*/  DFMA R2, R98, UR6, R2 ;  /* 0x0000000662027c2b */ /* 0x001fce0008000002 */
[----:B------:R-:W-:Y:S01]  /*9950*/  STG.E.64 desc[UR8][R24.64+0x38], R2 ;  /* 0x0000380218007986 */ /* 0x000fe2000c101b08 */
[----:B------:R-:W-:Y:S05]  /*9960*/  EXIT ;  /* 0x000000000000794d */ /* 0x000fea0003800000 */
.L_x_100:
[----:B------:R-:W-:-:S00]  /*9970*/  BRA `(.L_x_100) ;  /* 0xfffffffc00fc7947 */ /* 0x000fc0000383ffff */
[----:B------:R-:W-:-:S00]  /*9980*/  NOP ;  /* 0x0000000000007918 */ /* 0x000fc00000000000 */
[----:B------:R-:W-:-:S00]  /*9990*/  NOP ;  /* 0x0000000000007918 */ /* 0x000fc00000000000 */
[----:B------:R-:W-:-:S00]  /*99a0*/  NOP ;  /* 0x0000000000007918 */ /* 0x000fc00000000000 */
[----:B------:R-:W-:-:S00]  /*99b0*/  NOP ;  /* 0x0000000000007918 */ /* 0x000fc00000000000 */
[----:B------:R-:W-:-:S00]  /*99c0*/  NOP ;  /* 0x0000000000007918 */ /* 0x000fc00000000000 */
[----:B------:R-:W-:-:S00]  /*99d0*/  NOP ;  /* 0x0000000000007918 */ /* 0x000fc00000000000 */
[----:B------:R-:W-:-:S00]  /*99e0*/  NOP ;  /* 0x0000000000007918 */ /* 0x000fc00000000000 */
[----:B------:R-:W-:-:S00]  /*99f0*/  NOP ;  /* 0x0000000000007918 */ /* 0x000fc00000000000 */
.L_x_101:


//--------------------- .nv.shared._Z20dgemm_2d_blocktilingILi64ELi64ELi16ELi8ELi8EEviiidPKdS1_dPd --------------------------
	.section	.nv.shared._Z20dgemm_2d_blocktilingILi64ELi64ELi16ELi8ELi8EEviiidPKdS1_dPd,"aw",@nobits
	.sectionflags	@""
	.align	8
.nv.shared._Z20dgemm_2d_blocktilingILi64ELi64ELi16ELi8ELi8EEviiidPKdS1_dPd:
	.zero		17408


//--------------------- .nv.shared.reserved.0     --------------------------
	.section	.nv.shared.reserved.0,"aw",@nobits
	.weak		__nv_reservedSMEM_offset_0_alias
	.size		__nv_reservedSMEM_offset_0_alias, 0, 64
	.other		__nv_reservedSMEM_offset_0_alias,@"STO_CUDA_RESERVED_SHARED STV_DEFAULT"
__nv_reservedSMEM_offset_0_alias:
	.zero		0
	.zero		64


//--------------------- .nv.constant0._Z20dgemm_2d_blocktilingILi64ELi64ELi16ELi8ELi8EEviiidPKdS1_dPd --------------------------
	.section	.nv.constant0._Z20dgemm_2d_blocktilingILi64ELi64ELi16ELi8ELi8EEviiidPKdS1_dPd,"a",@progbits
	.sectionflags	@""
	.align	4
.nv.constant0._Z20dgemm_2d_blocktilingILi64ELi64ELi16ELi8ELi8EEviiidPKdS1_dPd:
	.zero		952


//--------------------- SYMBOLS --------------------------

	.type		.nv.reservedSmem.offset0,@object
	.size		.nv.reservedSmem.offset0,0x4
	.type		.nv.reservedSmem.cap,@object
	.size		.nv.reservedSmem.cap,0x4
